//
// Generated by NVIDIA NVVM Compiler
//
// Compiler Build ID: CL-36424714
// Cuda compilation tools, release 13.0, V13.0.88
// Based on NVVM 20.0.0
//

.version 9.0
.target sm_100
.address_size 64

	// .globl	_Z21calRefPerPhotonKerneljjjPfPiS_S_ff
.global .align 1 .b8 _ZN34_INTERNAL_4272833b_4_k_cu_1a53e2f74cuda3std3__45__cpo5beginE[1];
.global .align 1 .b8 _ZN34_INTERNAL_4272833b_4_k_cu_1a53e2f74cuda3std3__45__cpo3endE[1];
.global .align 1 .b8 _ZN34_INTERNAL_4272833b_4_k_cu_1a53e2f74cuda3std3__45__cpo6cbeginE[1];
.global .align 1 .b8 _ZN34_INTERNAL_4272833b_4_k_cu_1a53e2f74cuda3std3__45__cpo4cendE[1];
.global .align 1 .b8 _ZN34_INTERNAL_4272833b_4_k_cu_1a53e2f74cuda3std3__45__cpo6rbeginE[1];
.global .align 1 .b8 _ZN34_INTERNAL_4272833b_4_k_cu_1a53e2f74cuda3std3__45__cpo4rendE[1];
.global .align 1 .b8 _ZN34_INTERNAL_4272833b_4_k_cu_1a53e2f74cuda3std3__45__cpo7crbeginE[1];
.global .align 1 .b8 _ZN34_INTERNAL_4272833b_4_k_cu_1a53e2f74cuda3std3__45__cpo5crendE[1];
.global .align 1 .b8 _ZN34_INTERNAL_4272833b_4_k_cu_1a53e2f74cuda3std3__436_GLOBAL__N__4272833b_4_k_cu_1a53e2f76ignoreE[1];
.global .align 1 .b8 _ZN34_INTERNAL_4272833b_4_k_cu_1a53e2f74cuda3std3__419piecewise_constructE[1];
.global .align 1 .b8 _ZN34_INTERNAL_4272833b_4_k_cu_1a53e2f74cuda3std3__48in_placeE[1];
.global .align 1 .b8 _ZN34_INTERNAL_4272833b_4_k_cu_1a53e2f74cuda3std3__420unreachable_sentinelE[1];
.global .align 1 .b8 _ZN34_INTERNAL_4272833b_4_k_cu_1a53e2f74cuda3std3__47nulloptE[1];
.global .align 1 .b8 _ZN34_INTERNAL_4272833b_4_k_cu_1a53e2f74cuda3std3__48unexpectE[1];
.global .align 1 .b8 _ZN34_INTERNAL_4272833b_4_k_cu_1a53e2f74cuda3std6ranges3__45__cpo4swapE[1];
.global .align 1 .b8 _ZN34_INTERNAL_4272833b_4_k_cu_1a53e2f74cuda3std6ranges3__45__cpo9iter_moveE[1];
.global .align 1 .b8 _ZN34_INTERNAL_4272833b_4_k_cu_1a53e2f74cuda3std6ranges3__45__cpo5beginE[1];
.global .align 1 .b8 _ZN34_INTERNAL_4272833b_4_k_cu_1a53e2f74cuda3std6ranges3__45__cpo3endE[1];
.global .align 1 .b8 _ZN34_INTERNAL_4272833b_4_k_cu_1a53e2f74cuda3std6ranges3__45__cpo6cbeginE[1];
.global .align 1 .b8 _ZN34_INTERNAL_4272833b_4_k_cu_1a53e2f74cuda3std6ranges3__45__cpo4cendE[1];
.global .align 1 .b8 _ZN34_INTERNAL_4272833b_4_k_cu_1a53e2f74cuda3std6ranges3__45__cpo7advanceE[1];
.global .align 1 .b8 _ZN34_INTERNAL_4272833b_4_k_cu_1a53e2f74cuda3std6ranges3__45__cpo9iter_swapE[1];
.global .align 1 .b8 _ZN34_INTERNAL_4272833b_4_k_cu_1a53e2f74cuda3std6ranges3__45__cpo4nextE[1];
.global .align 1 .b8 _ZN34_INTERNAL_4272833b_4_k_cu_1a53e2f74cuda3std6ranges3__45__cpo4prevE[1];
.global .align 1 .b8 _ZN34_INTERNAL_4272833b_4_k_cu_1a53e2f74cuda3std6ranges3__45__cpo4dataE[1];
.global .align 1 .b8 _ZN34_INTERNAL_4272833b_4_k_cu_1a53e2f74cuda3std6ranges3__45__cpo5cdataE[1];
.global .align 1 .b8 _ZN34_INTERNAL_4272833b_4_k_cu_1a53e2f74cuda3std6ranges3__45__cpo4sizeE[1];
.global .align 1 .b8 _ZN34_INTERNAL_4272833b_4_k_cu_1a53e2f74cuda3std6ranges3__45__cpo5ssizeE[1];
.global .align 1 .b8 _ZN34_INTERNAL_4272833b_4_k_cu_1a53e2f74cuda3std6ranges3__45__cpo8distanceE[1];
.global .align 1 .b8 _ZN34_INTERNAL_4272833b_4_k_cu_1a53e2f76thrust24THRUST_300001_SM_1000_NS8cuda_cub3parE[1];
.global .align 1 .b8 _ZN34_INTERNAL_4272833b_4_k_cu_1a53e2f76thrust24THRUST_300001_SM_1000_NS8cuda_cub10par_nosyncE[1];
.global .align 1 .b8 _ZN34_INTERNAL_4272833b_4_k_cu_1a53e2f76thrust24THRUST_300001_SM_1000_NS6system6detail10sequential3seqE[1];
.global .align 1 .b8 _ZN34_INTERNAL_4272833b_4_k_cu_1a53e2f76thrust24THRUST_300001_SM_1000_NS6system3cpp3parE[1];
.global .align 1 .b8 _ZN34_INTERNAL_4272833b_4_k_cu_1a53e2f76thrust24THRUST_300001_SM_1000_NS12placeholders2_1E[1];
.global .align 1 .b8 _ZN34_INTERNAL_4272833b_4_k_cu_1a53e2f76thrust24THRUST_300001_SM_1000_NS12placeholders2_2E[1];
.global .align 1 .b8 _ZN34_INTERNAL_4272833b_4_k_cu_1a53e2f76thrust24THRUST_300001_SM_1000_NS12placeholders2_3E[1];
.global .align 1 .b8 _ZN34_INTERNAL_4272833b_4_k_cu_1a53e2f76thrust24THRUST_300001_SM_1000_NS12placeholders2_4E[1];
.global .align 1 .b8 _ZN34_INTERNAL_4272833b_4_k_cu_1a53e2f76thrust24THRUST_300001_SM_1000_NS12placeholders2_5E[1];
.global .align 1 .b8 _ZN34_INTERNAL_4272833b_4_k_cu_1a53e2f76thrust24THRUST_300001_SM_1000_NS12placeholders2_6E[1];
.global .align 1 .b8 _ZN34_INTERNAL_4272833b_4_k_cu_1a53e2f76thrust24THRUST_300001_SM_1000_NS12placeholders2_7E[1];
.global .align 1 .b8 _ZN34_INTERNAL_4272833b_4_k_cu_1a53e2f76thrust24THRUST_300001_SM_1000_NS12placeholders2_8E[1];
.global .align 1 .b8 _ZN34_INTERNAL_4272833b_4_k_cu_1a53e2f76thrust24THRUST_300001_SM_1000_NS12placeholders2_9E[1];
.global .align 1 .b8 _ZN34_INTERNAL_4272833b_4_k_cu_1a53e2f76thrust24THRUST_300001_SM_1000_NS12placeholders3_10E[1];
.global .align 1 .b8 _ZN34_INTERNAL_4272833b_4_k_cu_1a53e2f76thrust24THRUST_300001_SM_1000_NS3seqE[1];
.global .align 1 .b8 _ZN34_INTERNAL_4272833b_4_k_cu_1a53e2f76thrust24THRUST_300001_SM_1000_NS6deviceE[1];

.visible .entry _Z21calRefPerPhotonKerneljjjPfPiS_S_ff(
	.param .u32 _Z21calRefPerPhotonKerneljjjPfPiS_S_ff_param_0,
	.param .u32 _Z21calRefPerPhotonKerneljjjPfPiS_S_ff_param_1,
	.param .u32 _Z21calRefPerPhotonKerneljjjPfPiS_S_ff_param_2,
	.param .u64 .ptr .align 1 _Z21calRefPerPhotonKerneljjjPfPiS_S_ff_param_3,
	.param .u64 .ptr .align 1 _Z21calRefPerPhotonKerneljjjPfPiS_S_ff_param_4,
	.param .u64 .ptr .align 1 _Z21calRefPerPhotonKerneljjjPfPiS_S_ff_param_5,
	.param .u64 .ptr .align 1 _Z21calRefPerPhotonKerneljjjPfPiS_S_ff_param_6,
	.param .f32 _Z21calRefPerPhotonKerneljjjPfPiS_S_ff_param_7,
	.param .f32 _Z21calRefPerPhotonKerneljjjPfPiS_S_ff_param_8
)
{
	.reg .pred 	%p<11>;
	.reg .b32 	%r<44>;
	.reg .b32 	%f<74>;
	.reg .b64 	%rd<52>;
	.reg .b64 	%fd<78>;

	ld.param.u32 	%r16, [_Z21calRefPerPhotonKerneljjjPfPiS_S_ff_param_0];
	ld.param.u32 	%r14, [_Z21calRefPerPhotonKerneljjjPfPiS_S_ff_param_1];
	ld.param.u32 	%r15, [_Z21calRefPerPhotonKerneljjjPfPiS_S_ff_param_2];
	ld.param.u64 	%rd6, [_Z21calRefPerPhotonKerneljjjPfPiS_S_ff_param_3];
	ld.param.u64 	%rd4, [_Z21calRefPerPhotonKerneljjjPfPiS_S_ff_param_4];
	ld.param.u64 	%rd5, [_Z21calRefPerPhotonKerneljjjPfPiS_S_ff_param_5];
	ld.param.u64 	%rd7, [_Z21calRefPerPhotonKerneljjjPfPiS_S_ff_param_6];
	ld.param.f32 	%f15, [_Z21calRefPerPhotonKerneljjjPfPiS_S_ff_param_7];
	cvta.to.global.u64 	%rd1, %rd7;
	cvta.to.global.u64 	%rd2, %rd6;
	mov.u32 	%r17, %ctaid.x;
	mov.u32 	%r18, %ntid.x;
	mov.u32 	%r19, %tid.x;
	mad.lo.s32 	%r1, %r17, %r18, %r19;
	setp.ge.u32 	%p1, %r1, %r16;
	@%p1 bra 	$L__BB0_15;
	cvta.to.global.u64 	%rd8, %rd5;
	cvta.to.global.u64 	%rd9, %rd4;
	mul.lo.s32 	%r2, %r14, %r1;
	mul.wide.u32 	%rd10, %r2, 4;
	add.s64 	%rd11, %rd2, %rd10;
	ld.global.f32 	%f17, [%rd11];
	cvt.rzi.s32.f32 	%r20, %f17;
	mul.wide.u32 	%rd12, %r1, 4;
	add.s64 	%rd13, %rd9, %rd12;
	st.global.u32 	[%rd13], %r20;
	add.s64 	%rd3, %rd8, %rd12;
	mov.b32 	%r21, 0;
	st.global.u32 	[%rd3], %r21;
	setp.eq.s32 	%p2, %r15, 0;
	mov.f32 	%f73, 0f00000000;
	@%p2 bra 	$L__BB0_14;
	cvt.f64.f32 	%fd2, %f15;
	neg.f64 	%fd1, %fd2;
	add.s32 	%r3, %r2, 2;
	and.b32  	%r4, %r15, 7;
	setp.lt.u32 	%p3, %r15, 8;
	mov.f32 	%f72, 0f00000000;
	mov.b32 	%r42, 0;
	@%p3 bra 	$L__BB0_5;
	and.b32  	%r42, %r15, -8;
	mov.f32 	%f72, 0f00000000;
	mov.b32 	%r40, 0;
$L__BB0_4:
	.pragma "nounroll";
	mul.wide.u32 	%rd14, %r40, 4;
	add.s64 	%rd15, %rd1, %rd14;
	ld.global.f32 	%f21, [%rd15];
	cvt.f64.f32 	%fd3, %f21;
	mul.f64 	%fd4, %fd1, %fd3;
	add.s32 	%r24, %r3, %r40;
	mul.wide.u32 	%rd16, %r24, 4;
	add.s64 	%rd17, %rd2, %rd16;
	ld.global.f32 	%f22, [%rd17];
	cvt.f64.f32 	%fd5, %f22;
	cvt.f64.f32 	%fd6, %f72;
	fma.rn.f64 	%fd7, %fd4, %fd5, %fd6;
	cvt.rn.f32.f64 	%f23, %fd7;
	ld.global.f32 	%f24, [%rd15+4];
	cvt.f64.f32 	%fd8, %f24;
	mul.f64 	%fd9, %fd1, %fd8;
	add.s32 	%r25, %r24, 1;
	mul.wide.u32 	%rd18, %r25, 4;
	add.s64 	%rd19, %rd2, %rd18;
	ld.global.f32 	%f25, [%rd19];
	cvt.f64.f32 	%fd10, %f25;
	cvt.f64.f32 	%fd11, %f23;
	fma.rn.f64 	%fd12, %fd9, %fd10, %fd11;
	cvt.rn.f32.f64 	%f26, %fd12;
	ld.global.f32 	%f27, [%rd15+8];
	cvt.f64.f32 	%fd13, %f27;
	mul.f64 	%fd14, %fd1, %fd13;
	add.s32 	%r26, %r24, 2;
	mul.wide.u32 	%rd20, %r26, 4;
	add.s64 	%rd21, %rd2, %rd20;
	ld.global.f32 	%f28, [%rd21];
	cvt.f64.f32 	%fd15, %f28;
	cvt.f64.f32 	%fd16, %f26;
	fma.rn.f64 	%fd17, %fd14, %fd15, %fd16;
	cvt.rn.f32.f64 	%f29, %fd17;
	ld.global.f32 	%f30, [%rd15+12];
	cvt.f64.f32 	%fd18, %f30;
	mul.f64 	%fd19, %fd1, %fd18;
	add.s32 	%r27, %r24, 3;
	mul.wide.u32 	%rd22, %r27, 4;
	add.s64 	%rd23, %rd2, %rd22;
	ld.global.f32 	%f31, [%rd23];
	cvt.f64.f32 	%fd20, %f31;
	cvt.f64.f32 	%fd21, %f29;
	fma.rn.f64 	%fd22, %fd19, %fd20, %fd21;
	cvt.rn.f32.f64 	%f32, %fd22;
	ld.global.f32 	%f33, [%rd15+16];
	cvt.f64.f32 	%fd23, %f33;
	mul.f64 	%fd24, %fd1, %fd23;
	add.s32 	%r28, %r24, 4;
	mul.wide.u32 	%rd24, %r28, 4;
	add.s64 	%rd25, %rd2, %rd24;
	ld.global.f32 	%f34, [%rd25];
	cvt.f64.f32 	%fd25, %f34;
	cvt.f64.f32 	%fd26, %f32;
	fma.rn.f64 	%fd27, %fd24, %fd25, %fd26;
	cvt.rn.f32.f64 	%f35, %fd27;
	ld.global.f32 	%f36, [%rd15+20];
	cvt.f64.f32 	%fd28, %f36;
	mul.f64 	%fd29, %fd1, %fd28;
	add.s32 	%r29, %r24, 5;
	mul.wide.u32 	%rd26, %r29, 4;
	add.s64 	%rd27, %rd2, %rd26;
	ld.global.f32 	%f37, [%rd27];
	cvt.f64.f32 	%fd30, %f37;
	cvt.f64.f32 	%fd31, %f35;
	fma.rn.f64 	%fd32, %fd29, %fd30, %fd31;
	cvt.rn.f32.f64 	%f38, %fd32;
	ld.global.f32 	%f39, [%rd15+24];
	cvt.f64.f32 	%fd33, %f39;
	mul.f64 	%fd34, %fd1, %fd33;
	add.s32 	%r30, %r24, 6;
	mul.wide.u32 	%rd28, %r30, 4;
	add.s64 	%rd29, %rd2, %rd28;
	ld.global.f32 	%f40, [%rd29];
	cvt.f64.f32 	%fd35, %f40;
	cvt.f64.f32 	%fd36, %f38;
	fma.rn.f64 	%fd37, %fd34, %fd35, %fd36;
	cvt.rn.f32.f64 	%f41, %fd37;
	ld.global.f32 	%f42, [%rd15+28];
	cvt.f64.f32 	%fd38, %f42;
	mul.f64 	%fd39, %fd1, %fd38;
	add.s32 	%r31, %r24, 7;
	mul.wide.u32 	%rd30, %r31, 4;
	add.s64 	%rd31, %rd2, %rd30;
	ld.global.f32 	%f43, [%rd31];
	cvt.f64.f32 	%fd40, %f43;
	cvt.f64.f32 	%fd41, %f41;
	fma.rn.f64 	%fd42, %fd39, %fd40, %fd41;
	cvt.rn.f32.f64 	%f72, %fd42;
	add.s32 	%r40, %r40, 8;
	setp.ne.s32 	%p4, %r40, %r42;
	@%p4 bra 	$L__BB0_4;
$L__BB0_5:
	setp.eq.s32 	%p5, %r4, 0;
	@%p5 bra 	$L__BB0_13;
	and.b32  	%r9, %r15, 3;
	setp.lt.u32 	%p6, %r4, 4;
	@%p6 bra 	$L__BB0_8;
	mul.wide.u32 	%rd32, %r42, 4;
	add.s64 	%rd33, %rd1, %rd32;
	ld.global.f32 	%f45, [%rd33];
	cvt.f64.f32 	%fd43, %f45;
	mul.f64 	%fd44, %fd1, %fd43;
	add.s32 	%r32, %r3, %r42;
	mul.wide.u32 	%rd34, %r32, 4;
	add.s64 	%rd35, %rd2, %rd34;
	ld.global.f32 	%f46, [%rd35];
	cvt.f64.f32 	%fd45, %f46;
	cvt.f64.f32 	%fd46, %f72;
	fma.rn.f64 	%fd47, %fd44, %fd45, %fd46;
	cvt.rn.f32.f64 	%f47, %fd47;
	ld.global.f32 	%f48, [%rd33+4];
	cvt.f64.f32 	%fd48, %f48;
	mul.f64 	%fd49, %fd1, %fd48;
	add.s32 	%r33, %r32, 1;
	mul.wide.u32 	%rd36, %r33, 4;
	add.s64 	%rd37, %rd2, %rd36;
	ld.global.f32 	%f49, [%rd37];
	cvt.f64.f32 	%fd50, %f49;
	cvt.f64.f32 	%fd51, %f47;
	fma.rn.f64 	%fd52, %fd49, %fd50, %fd51;
	cvt.rn.f32.f64 	%f50, %fd52;
	ld.global.f32 	%f51, [%rd33+8];
	cvt.f64.f32 	%fd53, %f51;
	mul.f64 	%fd54, %fd1, %fd53;
	add.s32 	%r34, %r32, 2;
	mul.wide.u32 	%rd38, %r34, 4;
	add.s64 	%rd39, %rd2, %rd38;
	ld.global.f32 	%f52, [%rd39];
	cvt.f64.f32 	%fd55, %f52;
	cvt.f64.f32 	%fd56, %f50;
	fma.rn.f64 	%fd57, %fd54, %fd55, %fd56;
	cvt.rn.f32.f64 	%f53, %fd57;
	ld.global.f32 	%f54, [%rd33+12];
	cvt.f64.f32 	%fd58, %f54;
	mul.f64 	%fd59, %fd1, %fd58;
	add.s32 	%r35, %r32, 3;
	mul.wide.u32 	%rd40, %r35, 4;
	add.s64 	%rd41, %rd2, %rd40;
	ld.global.f32 	%f55, [%rd41];
	cvt.f64.f32 	%fd60, %f55;
	cvt.f64.f32 	%fd61, %f53;
	fma.rn.f64 	%fd62, %fd59, %fd60, %fd61;
	cvt.rn.f32.f64 	%f72, %fd62;
	add.s32 	%r42, %r42, 4;
$L__BB0_8:
	setp.eq.s32 	%p7, %r9, 0;
	@%p7 bra 	$L__BB0_13;
	setp.eq.s32 	%p8, %r9, 1;
	@%p8 bra 	$L__BB0_11;
	mul.wide.u32 	%rd42, %r42, 4;
	add.s64 	%rd43, %rd1, %rd42;
	ld.global.f32 	%f57, [%rd43];
	cvt.f64.f32 	%fd63, %f57;
	mul.f64 	%fd64, %fd1, %fd63;
	add.s32 	%r36, %r3, %r42;
	mul.wide.u32 	%rd44, %r36, 4;
	add.s64 	%rd45, %rd2, %rd44;
	ld.global.f32 	%f58, [%rd45];
	cvt.f64.f32 	%fd65, %f58;
	cvt.f64.f32 	%fd66, %f72;
	fma.rn.f64 	%fd67, %fd64, %fd65, %fd66;
	cvt.rn.f32.f64 	%f59, %fd67;
	ld.global.f32 	%f60, [%rd43+4];
	cvt.f64.f32 	%fd68, %f60;
	mul.f64 	%fd69, %fd1, %fd68;
	add.s32 	%r37, %r36, 1;
	mul.wide.u32 	%rd46, %r37, 4;
	add.s64 	%rd47, %rd2, %rd46;
	ld.global.f32 	%f61, [%rd47];
	cvt.f64.f32 	%fd70, %f61;
	cvt.f64.f32 	%fd71, %f59;
	fma.rn.f64 	%fd72, %fd69, %fd70, %fd71;
	cvt.rn.f32.f64 	%f72, %fd72;
	add.s32 	%r42, %r42, 2;
$L__BB0_11:
	and.b32  	%r38, %r15, 1;
	setp.eq.b32 	%p9, %r38, 1;
	not.pred 	%p10, %p9;
	@%p10 bra 	$L__BB0_13;
	mul.wide.u32 	%rd48, %r42, 4;
	add.s64 	%rd49, %rd1, %rd48;
	ld.global.f32 	%f62, [%rd49];
	cvt.f64.f32 	%fd73, %f62;
	mul.f64 	%fd74, %fd1, %fd73;
	add.s32 	%r39, %r3, %r42;
	mul.wide.u32 	%rd50, %r39, 4;
	add.s64 	%rd51, %rd2, %rd50;
	ld.global.f32 	%f63, [%rd51];
	cvt.f64.f32 	%fd75, %f63;
	cvt.f64.f32 	%fd76, %f72;
	fma.rn.f64 	%fd77, %fd74, %fd75, %fd76;
	cvt.rn.f32.f64 	%f72, %fd77;
$L__BB0_13:
	mul.f32 	%f73, %f72, 0f3FB8AA3B;
$L__BB0_14:
	ex2.approx.f32 	%f64, %f73;
	st.global.f32 	[%rd3], %f64;
$L__BB0_15:
	ret;

}
	// .globl	_ZN3cub18CUB_300001_SM_10006detail11EmptyKernelIvEEvv
.visible .entry _ZN3cub18CUB_300001_SM_10006detail11EmptyKernelIvEEvv()
{


	ret;

}


// ===== COMPILED SASS (sm_100) =====

	.target	sm_100

	.elftype	@"ET_EXEC"


//--------------------- .note.nv.tkinfo           --------------------------
	.section	.note.nv.tkinfo,"",@"SHT_NOTE"
	.sectionflags	@"SHF_NOTE_NV_TKINFO"
	.tkinfo
        /*0018*/ 	.word	0x00000002
        /*0030*/ 	.string	""
        /*0030*/ 	.string	"ptxas"
        /*0030*/ 	.string	"Cuda compilation tools, release 13.0, V13.0.88"
        /*0030*/ 	.string	"Build cuda_13.0.r13.0/compiler.36424714_0"
        /*0030*/ 	.string	"-arch sm_100 -m 64 "



//--------------------- .note.nv.cuinfo           --------------------------
	.section	.note.nv.cuinfo,"",@"SHT_NOTE"
	.sectionflags	@"SHF_NOTE_NV_CUINFO"
        /*0018*/ 	.short	0x0002
        /*001a*/ 	.short	0x0064
        /*001c*/ 	.short	0x0082
	.zero		2


//--------------------- .nv.info                  --------------------------
	.section	.nv.info,"",@"SHT_CUDA_INFO"
	.align	4


	//----- nvinfo : EIATTR_REGCOUNT
	.align		4
        /*0000*/ 	.byte	0x04, 0x2f
        /*0002*/ 	.short	(.L_46 - .L_45)
	.align		4
.L_45:
        /*0004*/ 	.word	index@(_Z21calRefPerPhotonKerneljjjPfPiS_S_ff)
        /*0008*/ 	.word	0x00000020


	//----- nvinfo : EIATTR_FRAME_SIZE
	.align		4
.L_46:
        /*000c*/ 	.byte	0x04, 0x11
        /*000e*/ 	.short	(.L_48 - .L_47)
	.align		4
.L_47:
        /*0010*/ 	.word	index@(_Z21calRefPerPhotonKerneljjjPfPiS_S_ff)
        /*0014*/ 	.word	0x00000000


	//----- nvinfo : EIATTR_REGCOUNT
	.align		4
.L_48:
        /*0018*/ 	.byte	0x04, 0x2f
        /*001a*/ 	.short	(.L_50 - .L_49)
	.align		4
.L_49:
        /*001c*/ 	.word	index@(_ZN3cub18CUB_300001_SM_10006detail11EmptyKernelIvEEvv)
        /*0020*/ 	.word	0x00000004


	//----- nvinfo : EIATTR_FRAME_SIZE
	.align		4
.L_50:
        /*0024*/ 	.byte	0x04, 0x11
        /*0026*/ 	.short	(.L_52 - .L_51)
	.align		4
.L_51:
        /*0028*/ 	.word	index@(_ZN3cub18CUB_300001_SM_10006detail11EmptyKernelIvEEvv)
        /*002c*/ 	.word	0x00000000


	//----- nvinfo : EIATTR_MIN_STACK_SIZE
	.align		4
.L_52:
        /*0030*/ 	.byte	0x04, 0x12
        /*0032*/ 	.short	(.L_54 - .L_53)
	.align		4
.L_53:
        /*0034*/ 	.word	index@(_ZN3cub18CUB_300001_SM_10006detail11EmptyKernelIvEEvv)
        /*0038*/ 	.word	0x00000000


	//----- nvinfo : EIATTR_MIN_STACK_SIZE
	.align		4
.L_54:
        /*003c*/ 	.byte	0x04, 0x12
        /*003e*/ 	.short	(.L_56 - .L_55)
	.align		4
.L_55:
        /*0040*/ 	.word	index@(_Z21calRefPerPhotonKerneljjjPfPiS_S_ff)
        /*0044*/ 	.word	0x00000000
.L_56:


//--------------------- .nv.compat                --------------------------
	.section	.nv.compat,"",@"SHT_CUDA_COMPAT_INFO"
	.align	4
        /*0000*/ 	.byte	0x02, 0x09, 0x00, 0x00, 0x02, 0x02, 0x01, 0x00, 0x02, 0x05, 0x05, 0x00, 0x03, 0x07, 0x01, 0x01
        /*0010*/ 	.byte	0x02, 0x03, 0x00, 0x00, 0x02, 0x06, 0x01, 0x00, 0x04, 0x0b, 0x08, 0x00, 0x01, 0x00, 0x00, 0x00
        /*0020*/ 	.byte	0x00, 0x00, 0x00, 0x00


//--------------------- .nv.info._ZN3cub18CUB_300001_SM_10006detail11EmptyKernelIvEEvv --------------------------
	.section	.nv.info._ZN3cub18CUB_300001_SM_10006detail11EmptyKernelIvEEvv,"",@"SHT_CUDA_INFO"
	.sectionflags	@""
	.align	4


	//----- nvinfo : EIATTR_CUDA_API_VERSION
	.align		4
        /*0000*/ 	.byte	0x04, 0x37
        /*0002*/ 	.short	(.L_58 - .L_57)
.L_57:
        /*0004*/ 	.word	0x00000082


	//----- nvinfo : EIATTR_SPARSE_MMA_MASK
	.align		4
.L_58:
        /*0008*/ 	.byte	0x03, 0x50
        /*000a*/ 	.short	0x0000


	//----- nvinfo : EIATTR_MAXREG_COUNT
	.align		4
        /*000c*/ 	.byte	0x03, 0x1b
        /*000e*/ 	.short	0x00ff


	//----- nvinfo : EIATTR_MERCURY_ISA_VERSION
	.align		4
        /*0010*/ 	.byte	0x03, 0x5f
        /*0012*/ 	.short	0x0101


	//----- nvinfo : EIATTR_VRC_CTA_INIT_COUNT
	.align		4
        /*0014*/ 	.byte	0x02, 0x4a
	.zero		1
	.zero		1


	//----- nvinfo : EIATTR_EXIT_INSTR_OFFSETS
	.align		4
        /*0018*/ 	.byte	0x04, 0x1c
        /*001a*/ 	.short	(.L_60 - .L_59)


	//   ....[0]....
.L_59:
        /*001c*/ 	.word	0x00000010


	//----- nvinfo : EIATTR_SW_WAR
	.align		4
.L_60:
        /*0020*/ 	.byte	0x04, 0x36
        /*0022*/ 	.short	(.L_62 - .L_61)
.L_61:
        /*0024*/ 	.word	0x00000008
.L_62:


//--------------------- .nv.info._Z21calRefPerPhotonKerneljjjPfPiS_S_ff --------------------------
	.section	.nv.info._Z21calRefPerPhotonKerneljjjPfPiS_S_ff,"",@"SHT_CUDA_INFO"
	.sectionflags	@""
	.align	4


	//----- nvinfo : EIATTR_CUDA_API_VERSION
	.align		4
        /*0000*/ 	.byte	0x04, 0x37
        /*0002*/ 	.short	(.L_64 - .L_63)
.L_63:
        /*0004*/ 	.word	0x00000082


	//----- nvinfo : EIATTR_KPARAM_INFO
	.align		4
.L_64:
        /*0008*/ 	.byte	0x04, 0x17
        /*000a*/ 	.short	(.L_66 - .L_65)
.L_65:
        /*000c*/ 	.word	0x00000000
        /*0010*/ 	.short	0x0008
        /*0012*/ 	.short	0x0034
        /*0014*/ 	.byte	0x00, 0xf0, 0x11, 0x00


	//----- nvinfo : EIATTR_KPARAM_INFO
	.align		4
.L_66:
        /*0018*/ 	.byte	0x04, 0x17
        /*001a*/ 	.short	(.L_68 - .L_67)
.L_67:
        /*001c*/ 	.word	0x00000000
        /*0020*/ 	.short	0x0007
        /*0022*/ 	.short	0x0030
        /*0024*/ 	.byte	0x00, 0xf0, 0x11, 0x00


	//----- nvinfo : EIATTR_KPARAM_INFO
	.align		4
.L_68:
        /*0028*/ 	.byte	0x04, 0x17
        /*002a*/ 	.short	(.L_70 - .L_69)
.L_69:
        /*002c*/ 	.word	0x00000000
        /*0030*/ 	.short	0x0006
        /*0032*/ 	.short	0x0028
        /*0034*/ 	.byte	0x00, 0xf5, 0x21, 0x00


	//----- nvinfo : EIATTR_KPARAM_INFO
	.align		4
.L_70:
        /*0038*/ 	.byte	0x04, 0x17
        /*003a*/ 	.short	(.L_72 - .L_71)
.L_71:
        /*003c*/ 	.word	0x00000000
        /*0040*/ 	.short	0x0005
        /*0042*/ 	.short	0x0020
        /*0044*/ 	.byte	0x00, 0xf5, 0x21, 0x00


	//----- nvinfo : EIATTR_KPARAM_INFO
	.align		4
.L_72:
        /*0048*/ 	.byte	0x04, 0x17
        /*004a*/ 	.short	(.L_74 - .L_73)
.L_73:
        /*004c*/ 	.word	0x00000000
        /*0050*/ 	.short	0x0004
        /*0052*/ 	.short	0x0018
        /*0054*/ 	.byte	0x00, 0xf5, 0x21, 0x00


	//----- nvinfo : EIATTR_KPARAM_INFO
	.align		4
.L_74:
        /*0058*/ 	.byte	0x04, 0x17
        /*005a*/ 	.short	(.L_76 - .L_75)
.L_75:
        /*005c*/ 	.word	0x00000000
        /*0060*/ 	.short	0x0003
        /*0062*/ 	.short	0x0010
        /*0064*/ 	.byte	0x00, 0xf5, 0x21, 0x00


	//----- nvinfo : EIATTR_KPARAM_INFO
	.align		4
.L_76:
        /*0068*/ 	.byte	0x04, 0x17
        /*006a*/ 	.short	(.L_78 - .L_77)
.L_77:
        /*006c*/ 	.word	0x00000000
        /*0070*/ 	.short	0x0002
        /*0072*/ 	.short	0x0008
        /*0074*/ 	.byte	0x00, 0xf0, 0x11, 0x00


	//----- nvinfo : EIATTR_KPARAM_INFO
	.align		4
.L_78:
        /*0078*/ 	.byte	0x04, 0x17
        /*007a*/ 	.short	(.L_80 - .L_79)
.L_79:
        /*007c*/ 	.word	0x00000000
        /*0080*/ 	.short	0x0001
        /*0082*/ 	.short	0x0004
        /*0084*/ 	.byte	0x00, 0xf0, 0x11, 0x00


	//----- nvinfo : EIATTR_KPARAM_INFO
	.align		4
.L_80:
        /*0088*/ 	.byte	0x04, 0x17
        /*008a*/ 	.short	(.L_82 - .L_81)
.L_81:
        /*008c*/ 	.word	0x00000000
        /*0090*/ 	.short	0x0000
        /*0092*/ 	.short	0x0000
        /*0094*/ 	.byte	0x00, 0xf0, 0x11, 0x00


	//----- nvinfo : EIATTR_SPARSE_MMA_MASK
	.align		4
.L_82:
        /*0098*/ 	.byte	0x03, 0x50
        /*009a*/ 	.short	0x0000


	//----- nvinfo : EIATTR_MAXREG_COUNT
	.align		4
        /*009c*/ 	.byte	0x03, 0x1b
        /*009e*/ 	.short	0x00ff


	//----- nvinfo : EIATTR_MERCURY_ISA_VERSION
	.align		4
        /*00a0*/ 	.byte	0x03, 0x5f
        /*00a2*/ 	.short	0x0101


	//----- nvinfo : EIATTR_VRC_CTA_INIT_COUNT
	.align		4
        /*00a4*/ 	.byte	0x02, 0x4a
	.zero		1
	.zero		1


	//----- nvinfo : EIATTR_EXIT_INSTR_OFFSETS
	.align		4
        /*00a8*/ 	.byte	0x04, 0x1c
        /*00aa*/ 	.short	(.L_84 - .L_83)


	//   ....[0]....
.L_83:
        /*00ac*/ 	.word	0x00000070


	//   ....[1]....
        /*00b0*/ 	.word	0x00000d90


	//----- nvinfo : EIATTR_CBANK_PARAM_SIZE
	.align		4
.L_84:
        /*00b4*/ 	.byte	0x03, 0x19
        /*00b6*/ 	.short	0x0038


	//----- nvinfo : EIATTR_PARAM_CBANK
	.align		4
        /*00b8*/ 	.byte	0x04, 0x0a
        /*00ba*/ 	.short	(.L_86 - .L_85)
	.align		4
.L_85:
        /*00bc*/ 	.word	index@(.nv.constant0._Z21calRefPerPhotonKerneljjjPfPiS_S_ff)
        /*00c0*/ 	.short	0x0380
        /*00c2*/ 	.short	0x0038


	//----- nvinfo : EIATTR_SW_WAR
	.align		4
.L_86:
        /*00c4*/ 	.byte	0x04, 0x36
        /*00c6*/ 	.short	(.L_88 - .L_87)
.L_87:
        /*00c8*/ 	.word	0x00000008
.L_88:


//--------------------- .nv.callgraph             --------------------------
	.section	.nv.callgraph,"",@"SHT_CUDA_CALLGRAPH"
	.align	4
	.sectionentsize	8
	.align		4
        /*0000*/ 	.word	0x00000000
	.align		4
        /*0004*/ 	.word	0xffffffff
	.align		4
        /*0008*/ 	.word	0x00000000
	.align		4
        /*000c*/ 	.word	0xfffffffe
	.align		4
        /*0010*/ 	.word	0x00000000
	.align		4
        /*0014*/ 	.word	0xfffffffd
	.align		4
        /*0018*/ 	.word	0x00000000
	.align		4
        /*001c*/ 	.word	0xfffffffc


//--------------------- .nv.constant4             --------------------------
	.section	.nv.constant4,"a",@progbits
	.align	8
	.align		8
.nv.constant4:
        /*0000*/ 	.dword	_ZN34_INTERNAL_4272833b_4_k_cu_1a53e2f74cuda3std3__45__cpo5beginE
	.align		8
        /*0008*/ 	.dword	_ZN34_INTERNAL_4272833b_4_k_cu_1a53e2f74cuda3std3__45__cpo3endE
	.align		8
        /*0010*/ 	.dword	_ZN34_INTERNAL_4272833b_4_k_cu_1a53e2f74cuda3std3__45__cpo6cbeginE
	.align		8
        /*0018*/ 	.dword	_ZN34_INTERNAL_4272833b_4_k_cu_1a53e2f74cuda3std3__45__cpo4cendE
	.align		8
        /*0020*/ 	.dword	_ZN34_INTERNAL_4272833b_4_k_cu_1a53e2f74cuda3std3__45__cpo6rbeginE
	.align		8
        /*0028*/ 	.dword	_ZN34_INTERNAL_4272833b_4_k_cu_1a53e2f74cuda3std3__45__cpo4rendE
	.align		8
        /*0030*/ 	.dword	_ZN34_INTERNAL_4272833b_4_k_cu_1a53e2f74cuda3std3__45__cpo7crbeginE
	.align		8
        /*0038*/ 	.dword	_ZN34_INTERNAL_4272833b_4_k_cu_1a53e2f74cuda3std3__45__cpo5crendE
	.align		8
        /*0040*/ 	.dword	_ZN34_INTERNAL_4272833b_4_k_cu_1a53e2f74cuda3std3__436_GLOBAL__N__4272833b_4_k_cu_1a53e2f76ignoreE
	.align		8
        /*0048*/ 	.dword	_ZN34_INTERNAL_4272833b_4_k_cu_1a53e2f74cuda3std3__419piecewise_constructE
	.align		8
        /*0050*/ 	.dword	_ZN34_INTERNAL_4272833b_4_k_cu_1a53e2f74cuda3std3__48in_placeE
	.align		8
        /*0058*/ 	.dword	_ZN34_INTERNAL_4272833b_4_k_cu_1a53e2f74cuda3std3__420unreachable_sentinelE
	.align		8
        /*0060*/ 	.dword	_ZN34_INTERNAL_4272833b_4_k_cu_1a53e2f74cuda3std3__47nulloptE
	.align		8
        /*0068*/ 	.dword	_ZN34_INTERNAL_4272833b_4_k_cu_1a53e2f74cuda3std3__48unexpectE
	.align		8
        /*0070*/ 	.dword	_ZN34_INTERNAL_4272833b_4_k_cu_1a53e2f74cuda3std6ranges3__45__cpo4swapE
	.align		8
        /*0078*/ 	.dword	_ZN34_INTERNAL_4272833b_4_k_cu_1a53e2f74cuda3std6ranges3__45__cpo9iter_moveE
	.align		8
        /*0080*/ 	.dword	_ZN34_INTERNAL_4272833b_4_k_cu_1a53e2f74cuda3std6ranges3__45__cpo5beginE
	.align		8
        /*0088*/ 	.dword	_ZN34_INTERNAL_4272833b_4_k_cu_1a53e2f74cuda3std6ranges3__45__cpo3endE
	.align		8
        /*0090*/ 	.dword	_ZN34_INTERNAL_4272833b_4_k_cu_1a53e2f74cuda3std6ranges3__45__cpo6cbeginE
	.align		8
        /*0098*/ 	.dword	_ZN34_INTERNAL_4272833b_4_k_cu_1a53e2f74cuda3std6ranges3__45__cpo4cendE
	.align		8
        /*00a0*/ 	.dword	_ZN34_INTERNAL_4272833b_4_k_cu_1a53e2f74cuda3std6ranges3__45__cpo7advanceE
	.align		8
        /*00a8*/ 	.dword	_ZN34_INTERNAL_4272833b_4_k_cu_1a53e2f74cuda3std6ranges3__45__cpo9iter_swapE
	.align		8
        /*00b0*/ 	.dword	_ZN34_INTERNAL_4272833b_4_k_cu_1a53e2f74cuda3std6ranges3__45__cpo4nextE
	.align		8
        /*00b8*/ 	.dword	_ZN34_INTERNAL_4272833b_4_k_cu_1a53e2f74cuda3std6ranges3__45__cpo4prevE
	.align		8
        /*00c0*/ 	.dword	_ZN34_INTERNAL_4272833b_4_k_cu_1a53e2f74cuda3std6ranges3__45__cpo4dataE
	.align		8
        /*00c8*/ 	.dword	_ZN34_INTERNAL_4272833b_4_k_cu_1a53e2f74cuda3std6ranges3__45__cpo5cdataE
	.align		8
        /*00d0*/ 	.dword	_ZN34_INTERNAL_4272833b_4_k_cu_1a53e2f74cuda3std6ranges3__45__cpo4sizeE
	.align		8
        /*00d8*/ 	.dword	_ZN34_INTERNAL_4272833b_4_k_cu_1a53e2f74cuda3std6ranges3__45__cpo5ssizeE
	.align		8
        /*00e0*/ 	.dword	_ZN34_INTERNAL_4272833b_4_k_cu_1a53e2f74cuda3std6ranges3__45__cpo8distanceE
	.align		8
        /*00e8*/ 	.dword	_ZN34_INTERNAL_4272833b_4_k_cu_1a53e2f76thrust24THRUST_300001_SM_1000_NS8cuda_cub3parE
	.align		8
        /*00f0*/ 	.dword	_ZN34_INTERNAL_4272833b_4_k_cu_1a53e2f76thrust24THRUST_300001_SM_1000_NS8cuda_cub10par_nosyncE
	.align		8
        /*00f8*/ 	.dword	_ZN34_INTERNAL_4272833b_4_k_cu_1a53e2f76thrust24THRUST_300001_SM_1000_NS6system6detail10sequential3seqE
	.align		8
        /*0100*/ 	.dword	_ZN34_INTERNAL_4272833b_4_k_cu_1a53e2f76thrust24THRUST_300001_SM_1000_NS6system3cpp3parE
	.align		8
        /*0108*/ 	.dword	_ZN34_INTERNAL_4272833b_4_k_cu_1a53e2f76thrust24THRUST_300001_SM_1000_NS12placeholders2_1E
	.align		8
        /*0110*/ 	.dword	_ZN34_INTERNAL_4272833b_4_k_cu_1a53e2f76thrust24THRUST_300001_SM_1000_NS12placeholders2_2E
	.align		8
        /*0118*/ 	.dword	_ZN34_INTERNAL_4272833b_4_k_cu_1a53e2f76thrust24THRUST_300001_SM_1000_NS12placeholders2_3E
	.align		8
        /*0120*/ 	.dword	_ZN34_INTERNAL_4272833b_4_k_cu_1a53e2f76thrust24THRUST_300001_SM_1000_NS12placeholders2_4E
	.align		8
        /*0128*/ 	.dword	_ZN34_INTERNAL_4272833b_4_k_cu_1a53e2f76thrust24THRUST_300001_SM_1000_NS12placeholders2_5E
	.align		8
        /*0130*/ 	.dword	_ZN34_INTERNAL_4272833b_4_k_cu_1a53e2f76thrust24THRUST_300001_SM_1000_NS12placeholders2_6E
	.align		8
        /*0138*/ 	.dword	_ZN34_INTERNAL_4272833b_4_k_cu_1a53e2f76thrust24THRUST_300001_SM_1000_NS12placeholders2_7E
	.align		8
        /*0140*/ 	.dword	_ZN34_INTERNAL_4272833b_4_k_cu_1a53e2f76thrust24THRUST_300001_SM_1000_NS12placeholders2_8E
	.align		8
        /*0148*/ 	.dword	_ZN34_INTERNAL_4272833b_4_k_cu_1a53e2f76thrust24THRUST_300001_SM_1000_NS12placeholders2_9E
	.align		8
        /*0150*/ 	.dword	_ZN34_INTERNAL_4272833b_4_k_cu_1a53e2f76thrust24THRUST_300001_SM_1000_NS12placeholders3_10E
	.align		8
        /*0158*/ 	.dword	_ZN34_INTERNAL_4272833b_4_k_cu_1a53e2f76thrust24THRUST_300001_SM_1000_NS3seqE
	.align		8
        /*0160*/ 	.dword	_ZN34_INTERNAL_4272833b_4_k_cu_1a53e2f76thrust24THRUST_300001_SM_1000_NS6deviceE


//--------------------- .text._ZN3cub18CUB_300001_SM_10006detail11EmptyKernelIvEEvv --------------------------
	.section	.text._ZN3cub18CUB_300001_SM_10006detail11EmptyKernelIvEEvv,"ax",@progbits
	.align	128
        .global         _ZN3cub18CUB_300001_SM_10006detail11EmptyKernelIvEEvv
        .type           _ZN3cub18CUB_300001_SM_10006detail11EmptyKernelIvEEvv,@function
        .size           _ZN3cub18CUB_300001_SM_10006detail11EmptyKernelIvEEvv,(.L_x_8 - _ZN3cub18CUB_300001_SM_10006detail11EmptyKernelIvEEvv)
        .other          _ZN3cub18CUB_300001_SM_10006detail11EmptyKernelIvEEvv,@"STO_CUDA_ENTRY STV_DEFAULT"
_ZN3cub18CUB_300001_SM_10006detail11EmptyKernelIvEEvv:
.text._ZN3cub18CUB_300001_SM_10006detail11EmptyKernelIvEEvv:
[----:B------:R-:W-:Y:S01]  /*0000*/  LDC R1, c[0x0][0x37c] ;  /* 0x0000df00ff017b82 */ /* 0x000fe20000000800 */
[----:B------:R-:W-:Y:S05]  /*0010*/  EXIT ;  /* 0x000000000000794d */ /* 0x000fea0003800000 */
.L_x_0:
[----:B------:R-:W-:-:S00]  /*0020*/  BRA `(.L_x_0) ;  /* 0xfffffffc00fc7947 */ /* 0x000fc0000383ffff */
[----:B------:R-:W-:-:S00]  /*0030*/  NOP ;  /* 0x0000000000007918 */ /* 0x000fc00000000000 */
        /* <DEDUP_REMOVED lines=12> */
.L_x_8:


//--------------------- .text._Z21calRefPerPhotonKerneljjjPfPiS_S_ff --------------------------
	.section	.text._Z21calRefPerPhotonKerneljjjPfPiS_S_ff,"ax",@progbits
	.align	128
        .global         _Z21calRefPerPhotonKerneljjjPfPiS_S_ff
        .type           _Z21calRefPerPhotonKerneljjjPfPiS_S_ff,@function
        .size           _Z21calRefPerPhotonKerneljjjPfPiS_S_ff,(.L_x_9 - _Z21calRefPerPhotonKerneljjjPfPiS_S_ff)
        .other          _Z21calRefPerPhotonKerneljjjPfPiS_S_ff,@"STO_CUDA_ENTRY STV_DEFAULT"
_Z21calRefPerPhotonKerneljjjPfPiS_S_ff:
.text._Z21calRefPerPhotonKerneljjjPfPiS_S_ff:
[----:B------:R-:W-:Y:S01]  /*0000*/  LDC R1, c[0x0][0x37c] ;  /* 0x0000df00ff017b82 */ /* 0x000fe20000000800 */
[----:B------:R-:W0:Y:S07]  /*0010*/  S2R R0, SR_TID.X ;  /* 0x0000000000007919 */ /* 0x000e2e0000002100 */
[----:B------:R-:W0:Y:S01]  /*0020*/  S2UR UR4, SR_CTAID.X ;  /* 0x00000000000479c3 */ /* 0x000e220000002500 */
[----:B------:R-:W1:Y:S07]  /*0030*/  LDCU UR5, c[0x0][0x380] ;  /* 0x00007000ff0577ac */ /* 0x000e6e0008000800 */
[----:B------:R-:W0:Y:S02]  /*0040*/  LDC R7, c[0x0][0x360] ;  /* 0x0000d800ff077b82 */ /* 0x000e240000000800 */
[----:B0-----:R-:W-:-:S05]  /*0050*/  IMAD R7, R7, UR4, R0 ;  /* 0x0000000407077c24 */ /* 0x001fca000f8e0200 */
[----:B-1----:R-:W-:-:S13]  /*0060*/  ISETP.GE.U32.AND P0, PT, R7, UR5, PT ;  /* 0x0000000507007c0c */ /* 0x002fda000bf06070 */
[----:B------:R-:W-:Y:S05]  /*0070*/  @P0 EXIT ;  /* 0x000000000000094d */ /* 0x000fea0003800000 */
[----:B------:R-:W0:Y:S01]  /*0080*/  LDC.64 R8, c[0x0][0x390] ;  /* 0x0000e400ff087b82 */ /* 0x000e220000000a00 */
[----:B------:R-:W1:Y:S01]  /*0090*/  LDCU UR4, c[0x0][0x384] ;  /* 0x00007080ff0477ac */ /* 0x000e620008000800 */
[----:B------:R-:W2:Y:S06]  /*00a0*/  LDCU.64 UR8, c[0x0][0x358] ;  /* 0x00006b00ff0877ac */ /* 0x000eac0008000a00 */
[----:B------:R-:W3:Y:S08]  /*00b0*/  LDC.64 R4, c[0x0][0x398] ;  /* 0x0000e600ff047b82 */ /* 0x000ef00000000a00 */
[----:B------:R-:W4:Y:S01]  /*00c0*/  LDC.64 R10, c[0x0][0x3a0] ;  /* 0x0000e800ff0a7b82 */ /* 0x000f220000000a00 */
[----:B-1----:R-:W-:Y:S01]  /*00d0*/  IMAD R13, R7, UR4, RZ ;  /* 0x00000004070d7c24 */ /* 0x002fe2000f8e02ff */
[----:B------:R-:W1:Y:S03]  /*00e0*/  LDCU UR4, c[0x0][0x388] ;  /* 0x00007100ff0477ac */ /* 0x000e660008000800 */
[----:B0-----:R-:W-:-:S06]  /*00f0*/  IMAD.WIDE.U32 R2, R13, 0x4, R8 ;  /* 0x000000040d027825 */ /* 0x001fcc00078e0008 */
[----:B--2---:R-:W2:Y:S01]  /*0100*/  LDG.E R2, desc[UR8][R2.64] ;  /* 0x0000000802027981 */ /* 0x004ea2000c1e1900 */
[----:B------:R-:W-:Y:S02]  /*0110*/  HFMA2 R0, -RZ, RZ, 0, 0 ;  /* 0x00000000ff007431 */ /* 0x000fe400000001ff */
[----:B---3--:R-:W-:Y:S01]  /*0120*/  IMAD.WIDE.U32 R4, R7, 0x4, R4 ;  /* 0x0000000407047825 */ /* 0x008fe200078e0004 */
[----:B-1----:R-:W-:-:S03]  /*0130*/  UISETP.NE.AND UP0, UPT, UR4, URZ, UPT ;  /* 0x000000ff0400728c */ /* 0x002fc6000bf05270 */
[----:B----4-:R-:W-:Y:S01]  /*0140*/  IMAD.WIDE.U32 R10, R7, 0x4, R10 ;  /* 0x00000004070a7825 */ /* 0x010fe200078e000a */
[----:B--2---:R-:W0:Y:S02]  /*0150*/  F2I.TRUNC.NTZ R15, R2 ;  /* 0x00000002000f7305 */ /* 0x004e24000020f100 */
[----:B0-----:R0:W-:Y:S04]  /*0160*/  STG.E desc[UR8][R4.64], R15 ;  /* 0x0000000f04007986 */ /* 0x0011e8000c101908 */
[----:B------:R0:W-:Y:S01]  /*0170*/  STG.E desc[UR8][R10.64], RZ ;  /* 0x000000ff0a007986 */ /* 0x0001e2000c101908 */
[----:B------:R-:W-:Y:S05]  /*0180*/  BRA.U !UP0, `(.L_x_1) ;  /* 0x0000000908ec7547 */ /* 0x000fea000b800000 */
[----:B------:R-:W1:Y:S01]  /*0190*/  LDCU UR6, c[0x0][0x3b0] ;  /* 0x00007600ff0677ac */ /* 0x000e620008000800 */
[----:B------:R-:W-:Y:S02]  /*01a0*/  IADD3 R0, PT, PT, R13, 0x2, RZ ;  /* 0x000000020d007810 */ /* 0x000fe40007ffe0ff */
[----:B0-----:R-:W-:Y:S01]  /*01b0*/  CS2R R4, SRZ ;  /* 0x0000000000047805 */ /* 0x001fe2000001ff00 */
[----:B------:R-:W-:Y:S02]  /*01c0*/  UISETP.GE.U32.AND UP0, UPT, UR4, 0x8, UPT ;  /* 0x000000080400788c */ /* 0x000fe4000bf06070 */
[----:B------:R-:W-:-:S04]  /*01d0*/  ULOP3.LUT UR5, UR4, 0x7, URZ, 0xc0, !UPT ;  /* 0x0000000704057892 */ /* 0x000fc8000f8ec0ff */
[----:B------:R-:W-:Y:S01]  /*01e0*/  UISETP.NE.AND UP1, UPT, UR5, URZ, UPT ;  /* 0x000000ff0500728c */ /* 0x000fe2000bf25270 */
[----:B-1----:R-:W0:Y:S02]  /*01f0*/  F2F.F64.F32 R12, UR6 ;  /* 0x00000006000c7d10 */ /* 0x002e240008201800 */
[----:B------:R-:W-:Y:S08]  /*0200*/  BRA.U !UP0, `(.L_x_2) ;  /* 0x0000000508647547 */ /* 0x000ff0000b800000 */
[----:B------:R-:W1:Y:S01]  /*0210*/  LDC.64 R14, c[0x0][0x3a8] ;  /* 0x0000ea00ff0e7b82 */ /* 0x000e620000000a00 */
[----:B------:R-:W-:Y:S01]  /*0220*/  ULOP3.LUT UR6, UR4, 0xfffffff8, URZ, 0xc0, !UPT ;  /* 0xfffffff804067892 */ /* 0x000fe2000f8ec0ff */
[----:B------:R-:W-:Y:S01]  /*0230*/  HFMA2 R3, -RZ, RZ, 0, 0 ;  /* 0x00000000ff037431 */ /* 0x000fe200000001ff */
[----:B------:R-:W-:-:S04]  /*0240*/  MOV R4, RZ ;  /* 0x000000ff00047202 */ /* 0x000fc80000000f00 */
[----:B------:R-:W-:-:S07]  /*0250*/  MOV R5, UR6 ;  /* 0x0000000600057c02 */ /* 0x000fce0008000f00 */
.L_x_3:
[----:B-1----:R-:W-:Y:S01]  /*0260*/  IMAD.WIDE.U32 R26, R3, 0x4, R14 ;  /* 0x00000004031a7825 */ /* 0x002fe200078e000e */
[----:B------:R-:W-:-:S04]  /*0270*/  IADD3 R17, PT, PT, R0, R3, RZ ;  /* 0x0000000300117210 */ /* 0x000fc80007ffe0ff */
[----:B--2---:R-:W2:Y:S01]  /*0280*/  LDG.E R25, desc[UR8][R26.64] ;  /* 0x000000081a197981 */ /* 0x004ea2000c1e1900 */
[----:B------:R-:W-:-:S03]  /*0290*/  IMAD.WIDE.U32 R18, R17, 0x4, R8 ;  /* 0x0000000411127825 */ /* 0x000fc600078e0008 */
[----:B---3--:R-:W3:Y:S04]  /*02a0*/  LDG.E R24, desc[UR8][R26.64+0x4] ;  /* 0x000004081a187981 */ /* 0x008ee8000c1e1900 */
[----:B------:R1:W4:Y:S01]  /*02b0*/  LDG.E R2, desc[UR8][R18.64] ;  /* 0x0000000812027981 */ /* 0x000322000c1e1900 */
[----:B------:R-:W-:-:S03]  /*02c0*/  IADD3 R23, PT, PT, R17, 0x1, RZ ;  /* 0x0000000111177810 */ /* 0x000fc60007ffe0ff */
[----:B------:R-:W5:Y:S02]  /*02d0*/  LDG.E R28, desc[UR8][R26.64+0x8] ;  /* 0x000008081a1c7981 */ /* 0x000f64000c1e1900 */
[----:B------:R-:W-:Y:S02]  /*02e0*/  IMAD.WIDE.U32 R22, R23, 0x4, R8 ;  /* 0x0000000417167825 */ /* 0x000fe400078e0008 */
[----:B------:R-:W5:Y:S04]  /*02f0*/  LDG.E R20, desc[UR8][R26.64+0xc] ;  /* 0x00000c081a147981 */ /* 0x000f68000c1e1900 */
[----:B------:R-:W5:Y:S01]  /*0300*/  LDG.E R29, desc[UR8][R22.64] ;  /* 0x00000008161d7981 */ /* 0x000f62000c1e1900 */
[----:B------:R-:W-:-:S05]  /*0310*/  IADD3 R7, PT, PT, R17, 0x2, RZ ;  /* 0x0000000211077810 */ /* 0x000fca0007ffe0ff */
[----:B------:R-:W-:-:S05]  /*0320*/  IMAD.WIDE.U32 R6, R7, 0x4, R8 ;  /* 0x0000000407067825 */ /* 0x000fca00078e0008 */
[----:B------:R0:W5:Y:S01]  /*0330*/  LDG.E R21, desc[UR8][R6.64] ;  /* 0x0000000806157981 */ /* 0x000162000c1e1900 */
[----:B------:R-:W-:-:S05]  /*0340*/  IADD3 R16, PT, PT, R17, 0x3, RZ ;  /* 0x0000000311107810 */ /* 0x000fca0007ffe0ff */
[----:B-1----:R-:W-:-:S05]  /*0350*/  IMAD.WIDE.U32 R18, R16, 0x4, R8 ;  /* 0x0000000410127825 */ /* 0x002fca00078e0008 */
[----:B------:R4:W5:Y:S01]  /*0360*/  LDG.E R16, desc[UR8][R18.64] ;  /* 0x0000000812107981 */ /* 0x000962000c1e1900 */
[----:B0-----:R0:W-:Y:S03]  /*0370*/  F2F.F64.F32 R6, R4 ;  /* 0x0000000400067310 */ /* 0x0011e60000201800 */
[----:B0-----:R-:W5:Y:S05]  /*0380*/  LDG.E R4, desc[UR8][R26.64+0x14] ;  /* 0x000014081a047981 */ /* 0x001f6a000c1e1900 */
[----:B--2---:R-:W0:Y:S08]  /*0390*/  F2F.F64.F32 R22, R25 ;  /* 0x0000001900167310 */ /* 0x004e300000201800 */
[----:B----4-:R-:W1:Y:S01]  /*03a0*/  F2F.F64.F32 R18, R2 ;  /* 0x0000000200127310 */ /* 0x010e620000201800 */
[----:B0-----:R-:W-:-:S08]  /*03b0*/  DMUL R22, R12, -R22 ;  /* 0x800000160c167228 */ /* 0x001fd00000000000 */
[----:B-1----:R-:W-:Y:S01]  /*03c0*/  DFMA R22, R22, R18, R6 ;  /* 0x000000121616722b */ /* 0x002fe20000000006 */
[----:B------:R-:W-:Y:S01]  /*03d0*/  IADD3 R19, PT, PT, R17, 0x4, RZ ;  /* 0x0000000411137810 */ /* 0x000fe20007ffe0ff */
[----:B------:R-:W2:Y:S04]  /*03e0*/  LDG.E R7, desc[UR8][R26.64+0x10] ;  /* 0x000010081a077981 */ /* 0x000ea8000c1e1900 */
[----:B------:R-:W0:Y:S01]  /*03f0*/  F2F.F32.F64 R2, R22 ;  /* 0x0000001600027310 */ /* 0x000e220000301000 */
[----:B------:R-:W-:-:S05]  /*0400*/  IMAD.WIDE.U32 R18, R19, 0x4, R8 ;  /* 0x0000000413127825 */ /* 0x000fca00078e0008 */
[----:B------:R0:W4:Y:S02]  /*0410*/  LDG.E R6, desc[UR8][R18.64] ;  /* 0x0000000812067981 */ /* 0x000124000c1e1900 */
[----:B---3--:R-:W1:Y:S08]  /*0420*/  F2F.F64.F32 R24, R24 ;  /* 0x0000001800187310 */ /* 0x008e700000201800 */
[----:B-----5:R-:W-:Y:S08]  /*0430*/  F2F.F64.F32 R22, R29 ;  /* 0x0000001d00167310 */ /* 0x020ff00000201800 */
[----:B0-----:R-:W0:Y:S01]  /*0440*/  F2F.F64.F32 R18, R2 ;  /* 0x0000000200127310 */ /* 0x001e220000201800 */
[----:B-1----:R-:W-:-:S08]  /*0450*/  DMUL R24, R12, -R24 ;  /* 0x800000180c187228 */ /* 0x002fd00000000000 */
[----:B0-----:R-:W-:Y:S01]  /*0460*/  DFMA R24, R24, R22, R18 ;  /* 0x000000161818722b */ /* 0x001fe20000000012 */
[----:B------:R-:W-:-:S05]  /*0470*/  IADD3 R19, PT, PT, R17, 0x5, RZ ;  /* 0x0000000511137810 */ /* 0x000fca0007ffe0ff */
[----:B------:R0:W1:Y:S02]  /*0480*/  F2F.F32.F64 R29, R24 ;  /* 0x00000018001d7310 */ /* 0x0000640000301000 */
[----:B0-----:R-:W-:-:S05]  /*0490*/  IMAD.WIDE.U32 R24, R19, 0x4, R8 ;  /* 0x0000000413187825 */ /* 0x001fca00078e0008 */
[----:B------:R0:W3:Y:S01]  /*04a0*/  LDG.E R2, desc[UR8][R24.64] ;  /* 0x0000000818027981 */ /* 0x0000e2000c1e1900 */
[----:B------:R-:W5:Y:S08]  /*04b0*/  F2F.F64.F32 R22, R28 ;  /* 0x0000001c00167310 */ /* 0x000f700000201800 */
[----:B------:R-:W-:Y:S08]  /*04c0*/  F2F.F64.F32 R18, R21 ;  /* 0x0000001500127310 */ /* 0x000ff00000201800 */
[----:B-1----:R-:W1:Y:S01]  /*04d0*/  F2F.F64.F32 R28, R29 ;  /* 0x0000001d001c7310 */ /* 0x002e620000201800 */
[----:B-----5:R-:W-:-:S08]  /*04e0*/  DMUL R22, R12, -R22 ;  /* 0x800000160c167228 */ /* 0x020fd00000000000 */
[----:B-1----:R-:W-:Y:S01]  /*04f0*/  DFMA R28, R22, R18, R28 ;  /* 0x00000012161c722b */ /* 0x002fe2000000001c */
[----:B------:R-:W-:Y:S01]  /*0500*/  IADD3 R19, PT, PT, R17, 0x6, RZ ;  /* 0x0000000611137810 */ /* 0x000fe20007ffe0ff */
[----:B------:R-:W5:Y:S04]  /*0510*/  LDG.E R22, desc[UR8][R26.64+0x18] ;  /* 0x000018081a167981 */ /* 0x000f68000c1e1900 */
[----:B------:R-:W-:-:S05]  /*0520*/  IMAD.WIDE.U32 R18, R19, 0x4, R8 ;  /* 0x0000000413127825 */ /* 0x000fca00078e0008 */
[----:B------:R1:W5:Y:S01]  /*0530*/  LDG.E R23, desc[UR8][R18.64] ;  /* 0x0000000812177981 */ /* 0x000362000c1e1900 */
[----:B------:R-:W-:-:S03]  /*0540*/  IADD3 R17, PT, PT, R17, 0x7, RZ ;  /* 0x0000000711117810 */ /* 0x000fc60007ffe0ff */
[----:B------:R-:W5:Y:S02]  /*0550*/  LDG.E R26, desc[UR8][R26.64+0x1c] ;  /* 0x00001c081a1a7981 */ /* 0x000f64000c1e1900 */
[----:B0-----:R-:W-:-:S06]  /*0560*/  IMAD.WIDE.U32 R24, R17, 0x4, R8 ;  /* 0x0000000411187825 */ /* 0x001fcc00078e0008 */
[----:B------:R0:W5:Y:S01]  /*0570*/  LDG.E R24, desc[UR8][R24.64] ;  /* 0x0000000818187981 */ /* 0x000162000c1e1900 */
[----:B------:R-:W1:Y:S08]  /*0580*/  F2F.F32.F64 R28, R28 ;  /* 0x0000001c001c7310 */ /* 0x000e700000301000 */
[----:B------:R-:W0:Y:S08]  /*0590*/  F2F.F64.F32 R20, R20 ;  /* 0x0000001400147310 */ /* 0x000e300000201800 */
[----:B------:R-:W-:Y:S08]  /*05a0*/  F2F.F64.F32 R16, R16 ;  /* 0x0000001000107310 */ /* 0x000ff00000201800 */
[----:B-1----:R-:W1:Y:S01]  /*05b0*/  F2F.F64.F32 R18, R28 ;  /* 0x0000001c00127310 */ /* 0x002e620000201800 */
[----:B0-----:R-:W-:-:S08]  /*05c0*/  DMUL R20, R12, -R20 ;  /* 0x800000140c147228 */ /* 0x001fd00000000000 */
[----:B-1----:R-:W-:-:S10]  /*05d0*/  DFMA R20, R20, R16, R18 ;  /* 0x000000101414722b */ /* 0x002fd40000000012 */
[----:B------:R-:W0:Y:S08]  /*05e0*/  F2F.F32.F64 R21, R20 ;  /* 0x0000001400157310 */ /* 0x000e300000301000 */
[----:B0-----:R-:W-:Y:S08]  /*05f0*/  F2F.F64.F32 R16, R21 ;  /* 0x0000001500107310 */ /* 0x001ff00000201800 */
[----:B--2---:R-:W0:Y:S08]  /*0600*/  F2F.F64.F32 R18, R7 ;  /* 0x0000000700127310 */ /* 0x004e300000201800 */
[----:B----4-:R-:W1:Y:S01]  /*0610*/  F2F.F64.F32 R6, R6 ;  /* 0x0000000600067310 */ /* 0x010e620000201800 */
[----:B0-----:R-:W-:-:S08]  /*0620*/  DMUL R18, R12, -R18 ;  /* 0x800000120c127228 */ /* 0x001fd00000000000 */
[----:B-1----:R-:W-:-:S06]  /*0630*/  DFMA R18, R18, R6, R16 ;  /* 0x000000061212722b */ /* 0x002fcc0000000010 */
[----:B------:R-:W0:Y:S08]  /*0640*/  F2F.F32.F64 R25, R18 ;  /* 0x0000001200197310 */ /* 0x000e300000301000 */
[----:B------:R-:W1:Y:S08]  /*0650*/  F2F.F64.F32 R16, R4 ;  /* 0x0000000400107310 */ /* 0x000e700000201800 */
[----:B0-----:R-:W-:Y:S01]  /*0660*/  F2F.F64.F32 R28, R25 ;  /* 0x00000019001c7310 */ /* 0x001fe20000201800 */
[----:B-1----:R-:W-:-:S07]  /*0670*/  DMUL R16, R12, -R16 ;  /* 0x800000100c107228 */ /* 0x002fce0000000000 */
[----:B---3--:R-:W0:Y:S02]  /*0680*/  F2F.F64.F32 R18, R2 ;  /* 0x0000000200127310 */ /* 0x008e240000201800 */
[----:B0-----:R-:W-:-:S10]  /*0690*/  DFMA R16, R16, R18, R28 ;  /* 0x000000121010722b */ /* 0x001fd4000000001c */
[----:B------:R-:W0:Y:S08]  /*06a0*/  F2F.F32.F64 R16, R16 ;  /* 0x0000001000107310 */ /* 0x000e300000301000 */
[----:B-----5:R-:W1:Y:S08]  /*06b0*/  F2F.F64.F32 R6, R22 ;  /* 0x0000001600067310 */ /* 0x020e700000201800 */
[----:B0-----:R-:W-:Y:S08]  /*06c0*/  F2F.F64.F32 R28, R16 ;  /* 0x00000010001c7310 */ /* 0x001ff00000201800 */
[----:B------:R-:W0:Y:S01]  /*06d0*/  F2F.F64.F32 R20, R23 ;  /* 0x0000001700147310 */ /* 0x000e220000201800 */
[----:B-1----:R-:W-:-:S08]  /*06e0*/  DMUL R6, R12, -R6 ;  /* 0x800000060c067228 */ /* 0x002fd00000000000 */
[----:B0-----:R-:W-:Y:S01]  /*06f0*/  DFMA R6, R6, R20, R28 ;  /* 0x000000140606722b */ /* 0x001fe2000000001c */
[----:B------:R-:W0:Y:S09]  /*0700*/  F2F.F64.F32 R26, R26 ;  /* 0x0000001a001a7310 */ /* 0x000e320000201800 */
[----:B------:R-:W1:Y:S08]  /*0710*/  F2F.F32.F64 R6, R6 ;  /* 0x0000000600067310 */ /* 0x000e700000301000 */
[----:B------:R-:W-:Y:S01]  /*0720*/  F2F.F64.F32 R24, R24 ;  /* 0x0000001800187310 */ /* 0x000fe20000201800 */
[----:B0-----:R-:W-:-:S07]  /*0730*/  DMUL R18, R12, -R26 ;  /* 0x8000001a0c127228 */ /* 0x001fce0000000000 */
[----:B-1----:R-:W0:Y:S01]  /*0740*/  F2F.F64.F32 R20, R6 ;  /* 0x0000000600147310 */ /* 0x002e220000201800 */
[----:B------:R-:W-:-:S04]  /*0750*/  IADD3 R3, PT, PT, R3, 0x8, RZ ;  /* 0x0000000803037810 */ /* 0x000fc80007ffe0ff */
[----:B------:R-:W-:Y:S01]  /*0760*/  ISETP.NE.AND P0, PT, R3, R5, PT ;  /* 0x000000050300720c */ /* 0x000fe20003f05270 */
[----:B0-----:R-:W-:-:S06]  /*0770*/  DFMA R18, R18, R24, R20 ;  /* 0x000000181212722b */ /* 0x001fcc0000000014 */
[----:B------:R2:W3:Y:S06]  /*0780*/  F2F.F32.F64 R4, R18 ;  /* 0x0000001200047310 */ /* 0x0004ec0000301000 */
[----:B------:R-:W-:Y:S05]  /*0790*/  @P0 BRA `(.L_x_3) ;  /* 0xfffffff800b00947 */ /* 0x000fea000383ffff */
.L_x_2:
[----:B------:R-:W-:Y:S05]  /*07a0*/  BRA.U !UP1, `(.L_x_4) ;  /* 0x0000000509607547 */ /* 0x000fea000b800000 */
[----:B------:R-:W-:Y:S02]  /*07b0*/  UISETP.GE.U32.AND UP0, UPT, UR5, 0x4, UPT ;  /* 0x000000040500788c */ /* 0x000fe4000bf06070 */
[----:B------:R-:W-:-:S04]  /*07c0*/  ULOP3.LUT UR6, UR4, 0x3, URZ, 0xc0, !UPT ;  /* 0x0000000304067892 */ /* 0x000fc8000f8ec0ff */
[----:B------:R-:W-:-:S03]  /*07d0*/  UISETP.NE.AND UP1, UPT, UR6, URZ, UPT ;  /* 0x000000ff0600728c */ /* 0x000fc6000bf25270 */
[----:B------:R-:W-:Y:S08]  /*07e0*/  BRA.U !UP0, `(.L_x_5) ;  /* 0x0000000108ac7547 */ /* 0x000ff0000b800000 */
[----:B------:R-:W1:Y:S01]  /*07f0*/  LDC.64 R22, c[0x0][0x3a8] ;  /* 0x0000ea00ff167b82 */ /* 0x000e620000000a00 */
[----:B------:R-:W-:-:S05]  /*0800*/  IADD3 R3, PT, PT, R0, R5, RZ ;  /* 0x0000000500037210 */ /* 0x000fca0007ffe0ff */
[----:B------:R-:W-:-:S06]  /*0810*/  IMAD.WIDE.U32 R14, R3, 0x4, R8 ;  /* 0x00000004030e7825 */ /* 0x000fcc00078e0008 */
[----:B------:R-:W4:Y:S01]  /*0820*/  LDG.E R14, desc[UR8][R14.64] ;  /* 0x000000080e0e7981 */ /* 0x000f22000c1e1900 */
[----:B-1----:R-:W-:-:S05]  /*0830*/  IMAD.WIDE.U32 R22, R5, 0x4, R22 ;  /* 0x0000000405167825 */ /* 0x002fca00078e0016 */
[----:B------:R-:W5:Y:S01]  /*0840*/  LDG.E R6, desc[UR8][R22.64] ;  /* 0x0000000816067981 */ /* 0x000f62000c1e1900 */
[----:B------:R-:W-:-:S03]  /*0850*/  IADD3 R25, PT, PT, R3, 0x1, RZ ;  /* 0x0000000103197810 */ /* 0x000fc60007ffe0ff */
[----:B------:R-:W5:Y:S02]  /*0860*/  LDG.E R21, desc[UR8][R22.64+0x4] ;  /* 0x0000040816157981 */ /* 0x000f64000c1e1900 */
[--C-:B------:R-:W-:Y:S01]  /*0870*/  IMAD.WIDE.U32 R24, R25, 0x4, R8.reuse ;  /* 0x0000000419187825 */ /* 0x100fe200078e0008 */
[----:B------:R-:W-:Y:S01]  /*0880*/  IADD3 R27, PT, PT, R3, 0x2, RZ ;  /* 0x00000002031b7810 */ /* 0x000fe20007ffe0ff */
[----:B------:R-:W5:Y:S04]  /*0890*/  LDG.E R17, desc[UR8][R22.64+0x8] ;  /* 0x0000080816117981 */ /* 0x000f68000c1e1900 */
[----:B--2---:R0:W2:Y:S01]  /*08a0*/  LDG.E R18, desc[UR8][R24.64] ;  /* 0x0000000818127981 */ /* 0x0040a2000c1e1900 */
[----:B------:R-:W-:Y:S01]  /*08b0*/  IMAD.WIDE.U32 R26, R27, 0x4, R8 ;  /* 0x000000041b1a7825 */ /* 0x000fe200078e0008 */
[----:B------:R-:W-:-:S02]  /*08c0*/  IADD3 R29, PT, PT, R3, 0x3, RZ ;  /* 0x00000003031d7810 */ /* 0x000fc40007ffe0ff */
[----:B------:R-:W2:Y:S04]  /*08d0*/  LDG.E R20, desc[UR8][R22.64+0xc] ;  /* 0x00000c0816147981 */ /* 0x000ea8000c1e1900 */
[----:B------:R2:W2:Y:S01]  /*08e0*/  LDG.E R16, desc[UR8][R26.64] ;  /* 0x000000081a107981 */ /* 0x0004a2000c1e1900 */
[----:B------:R-:W-:-:S05]  /*08f0*/  IMAD.WIDE.U32 R28, R29, 0x4, R8 ;  /* 0x000000041d1c7825 */ /* 0x000fca00078e0008 */
[----:B------:R-:W2:Y:S01]  /*0900*/  LDG.E R19, desc[UR8][R28.64] ;  /* 0x000000081c137981 */ /* 0x000ea2000c1e1900 */
[----:B---3--:R-:W-:Y:S01]  /*0910*/  F2F.F64.F32 R2, R4 ;  /* 0x0000000400027310 */ /* 0x008fe20000201800 */
[----:B------:R-:W-:-:S07]  /*0920*/  IADD3 R5, PT, PT, R5, 0x4, RZ ;  /* 0x0000000405057810 */ /* 0x000fce0007ffe0ff */
[----:B----4-:R-:W-:Y:S08]  /*0930*/  F2F.F64.F32 R14, R14 ;  /* 0x0000000e000e7310 */ /* 0x010ff00000201800 */
[----:B-----5:R-:W0:Y:S02]  /*0940*/  F2F.F64.F32 R6, R6 ;  /* 0x0000000600067310 */ /* 0x020e240000201800 */
[----:B0-----:R-:W-:-:S08]  /*0950*/  DMUL R24, R12, -R6 ;  /* 0x800000060c187228 */ /* 0x001fd00000000000 */
[----:B------:R-:W-:Y:S02]  /*0960*/  DFMA R2, R24, R14, R2 ;  /* 0x0000000e1802722b */ /* 0x000fe40000000002 */
[----:B------:R-:W0:Y:S08]  /*0970*/  F2F.F64.F32 R24, R21 ;  /* 0x0000001500187310 */ /* 0x000e300000201800 */
[----:B------:R-:W1:Y:S08]  /*0980*/  F2F.F32.F64 R2, R2 ;  /* 0x0000000200027310 */ /* 0x000e700000301000 */
[----:B--2---:R-:W-:Y:S01]  /*0990*/  F2F.F64.F32 R26, R18 ;  /* 0x00000012001a7310 */ /* 0x004fe20000201800 */
[----:B0-----:R-:W-:-:S07]  /*09a0*/  DMUL R24, R12, -R24 ;  /* 0x800000180c187228 */ /* 0x001fce0000000000 */
[----:B-1----:R-:W0:Y:S02]  /*09b0*/  F2F.F64.F32 R22, R2 ;  /* 0x0000000200167310 */ /* 0x002e240000201800 */
[----:B0-----:R-:W-:-:S06]  /*09c0*/  DFMA R22, R24, R26, R22 ;  /* 0x0000001a1816722b */ /* 0x001fcc0000000016 */
[----:B------:R-:W0:Y:S08]  /*09d0*/  F2F.F64.F32 R6, R17 ;  /* 0x0000001100067310 */ /* 0x000e300000201800 */
[----:B------:R-:W1:Y:S08]  /*09e0*/  F2F.F32.F64 R22, R22 ;  /* 0x0000001600167310 */ /* 0x000e700000301000 */
[----:B------:R-:W-:Y:S01]  /*09f0*/  F2F.F64.F32 R14, R16 ;  /* 0x00000010000e7310 */ /* 0x000fe20000201800 */
        /* <DEDUP_REMOVED lines=9> */
[----:B------:R1:W4:Y:S05]  /*0a90*/  F2F.F32.F64 R4, R2 ;  /* 0x0000000200047310 */ /* 0x00032a0000301000 */
.L_x_5:
[----:B------:R-:W-:Y:S05]  /*0aa0*/  BRA.U !UP1, `(.L_x_4) ;  /* 0x0000000109a07547 */ /* 0x000fea000b800000 */
[----:B------:R-:W-:Y:S02]  /*0ab0*/  UISETP.NE.AND UP0, UPT, UR6, 0x1, UPT ;  /* 0x000000010600788c */ /* 0x000fe4000bf05270 */
[----:B------:R-:W-:-:S04]  /*0ac0*/  ULOP3.LUT UR4, UR4, 0x1, URZ, 0xc0, !UPT ;  /* 0x0000000104047892 */ /* 0x000fc8000f8ec0ff */
[----:B------:R-:W-:-:S03]  /*0ad0*/  UISETP.NE.U32.AND UP1, UPT, UR4, 0x1, UPT ;  /* 0x000000010400788c */ /* 0x000fc6000bf25070 */
[----:B------:R-:W-:Y:S08]  /*0ae0*/  BRA.U !UP0, `(.L_x_6) ;  /* 0x00000001085c7547 */ /* 0x000ff0000b800000 */
[----:B-1----:R-:W1:Y:S01]  /*0af0*/  LDC.64 R2, c[0x0][0x3a8] ;  /* 0x0000ea00ff027b82 */ /* 0x002e620000000a00 */
[----:B------:R-:W-:-:S05]  /*0b00*/  IADD3 R7, PT, PT, R0, R5, RZ ;  /* 0x0000000500077210 */ /* 0x000fca0007ffe0ff */
[----:B------:R-:W-:-:S05]  /*0b10*/  IMAD.WIDE.U32 R14, R7, 0x4, R8 ;  /* 0x00000004070e7825 */ /* 0x000fca00078e0008 */
[----:B------:R-:W5:Y:S01]  /*0b20*/  LDG.E R23, desc[UR8][R14.64] ;  /* 0x000000080e177981 */ /* 0x000f62000c1e1900 */
[----:B-1----:R-:W-:-:S05]  /*0b30*/  IMAD.WIDE.U32 R2, R5, 0x4, R2 ;  /* 0x0000000405027825 */ /* 0x002fca00078e0002 */
[----:B------:R-:W5:Y:S01]  /*0b40*/  LDG.E R22, desc[UR8][R2.64] ;  /* 0x0000000802167981 */ /* 0x000f62000c1e1900 */
[----:B------:R-:W-:-:S03]  /*0b50*/  IADD3 R21, PT, PT, R7, 0x1, RZ ;  /* 0x0000000107157810 */ /* 0x000fc60007ffe0ff */
[----:B------:R-:W5:Y:S02]  /*0b60*/  LDG.E R24, desc[UR8][R2.64+0x4] ;  /* 0x0000040802187981 */ /* 0x000f64000c1e1900 */
[----:B------:R-:W-:-:S06]  /*0b70*/  IMAD.WIDE.U32 R20, R21, 0x4, R8 ;  /* 0x0000000415147825 */ /* 0x000fcc00078e0008 */
[----:B------:R-:W5:Y:S01]  /*0b80*/  LDG.E R20, desc[UR8][R20.64] ;  /* 0x0000000814147981 */ /* 0x000f62000c1e1900 */
[----:B--234-:R-:W-:Y:S01]  /*0b90*/  F2F.F64.F32 R18, R4 ;  /* 0x0000000400127310 */ /* 0x01cfe20000201800 */
[----:B------:R-:W-:-:S07]  /*0ba0*/  IADD3 R5, PT, PT, R5, 0x2, RZ ;  /* 0x0000000205057810 */ /* 0x000fce0007ffe0ff */
[----:B-----5:R-:W-:Y:S08]  /*0bb0*/  F2F.F64.F32 R16, R23 ;  /* 0x0000001700107310 */ /* 0x020ff00000201800 */
[----:B------:R-:W0:Y:S02]  /*0bc0*/  F2F.F64.F32 R6, R22 ;  /* 0x0000001600067310 */ /* 0x000e240000201800 */
[----:B0-----:R-:W-:-:S08]  /*0bd0*/  DMUL R6, R12, -R6 ;  /* 0x800000060c067228 */ /* 0x001fd00000000000 */
[----:B------:R-:W-:Y:S01]  /*0be0*/  DFMA R6, R6, R16, R18 ;  /* 0x000000100606722b */ /* 0x000fe20000000012 */
[----:B------:R-:W0:Y:S09]  /*0bf0*/  F2F.F64.F32 R14, R24 ;  /* 0x00000018000e7310 */ /* 0x000e320000201800 */
[----:B------:R-:W1:Y:S08]  /*0c00*/  F2F.F32.F64 R6, R6 ;  /* 0x0000000600067310 */ /* 0x000e700000301000 */
[----:B------:R-:W-:Y:S01]  /*0c10*/  F2F.F64.F32 R16, R20 ;  /* 0x0000001400107310 */ /* 0x000fe20000201800 */
[----:B0-----:R-:W-:-:S07]  /*0c20*/  DMUL R14, R12, -R14 ;  /* 0x8000000e0c0e7228 */ /* 0x001fce0000000000 */
[----:B-1----:R-:W0:Y:S02]  /*0c30*/  F2F.F64.F32 R2, R6 ;  /* 0x0000000600027310 */ /* 0x002e240000201800 */
[----:B0-----:R-:W-:-:S06]  /*0c40*/  DFMA R2, R14, R16, R2 ;  /* 0x000000100e02722b */ /* 0x001fcc0000000002 */
[----:B------:R0:W1:Y:S05]  /*0c50*/  F2F.F32.F64 R4, R2 ;  /* 0x0000000200047310 */ /* 0x00006a0000301000 */
.L_x_6:
[----:B------:R-:W-:Y:S05]  /*0c60*/  BRA.U UP1, `(.L_x_4) ;  /* 0x0000000101307547 */ /* 0x000fea000b800000 */
[----:B01----:R-:W0:Y:S02]  /*0c70*/  LDC.64 R2, c[0x0][0x3a8] ;  /* 0x0000ea00ff027b82 */ /* 0x003e240000000a00 */
[----:B0-----:R-:W-:Y:S01]  /*0c80*/  IMAD.WIDE.U32 R2, R5, 0x4, R2 ;  /* 0x0000000405027825 */ /* 0x001fe200078e0002 */
[----:B------:R-:W-:-:S05]  /*0c90*/  IADD3 R5, PT, PT, R0, R5, RZ ;  /* 0x0000000500057210 */ /* 0x000fca0007ffe0ff */
[----:B------:R-:W5:Y:S01]  /*0ca0*/  LDG.E R2, desc[UR8][R2.64] ;  /* 0x0000000802027981 */ /* 0x000f62000c1e1900 */
[----:B------:R-:W-:-:S06]  /*0cb0*/  IMAD.WIDE.U32 R8, R5, 0x4, R8 ;  /* 0x0000000405087825 */ /* 0x000fcc00078e0008 */
[----:B------:R-:W2:Y:S01]  /*0cc0*/  LDG.E R8, desc[UR8][R8.64] ;  /* 0x0000000808087981 */ /* 0x000ea2000c1e1900 */
[----:B---34-:R-:W-:Y:S08]  /*0cd0*/  F2F.F64.F32 R4, R4 ;  /* 0x0000000400047310 */ /* 0x018ff00000201800 */
[----:B-----5:R-:W0:Y:S08]  /*0ce0*/  F2F.F64.F32 R6, R2 ;  /* 0x0000000200067310 */ /* 0x020e300000201800 */
[----:B--2---:R-:W1:Y:S01]  /*0cf0*/  F2F.F64.F32 R14, R8 ;  /* 0x00000008000e7310 */ /* 0x004e620000201800 */
[----:B0-----:R-:W-:-:S08]  /*0d00*/  DMUL R6, R12, -R6 ;  /* 0x800000060c067228 */ /* 0x001fd00000000000 */
[----:B-1----:R-:W-:-:S06]  /*0d10*/  DFMA R6, R6, R14, R4 ;  /* 0x0000000e0606722b */ /* 0x002fcc0000000004 */
[----:B------:R0:W1:Y:S05]  /*0d20*/  F2F.F32.F64 R4, R6 ;  /* 0x0000000600047310 */ /* 0x00006a0000301000 */
.L_x_4:
[----:B-1-34-:R-:W-:-:S07]  /*0d30*/  FMUL R0, R4, 1.4426950216293334961 ;  /* 0x3fb8aa3b04007820 */ /* 0x01afce0000400000 */
.L_x_1:
[----:B------:R-:W-:-:S13]  /*0d40*/  FSETP.GEU.AND P0, PT, R0, -126, PT ;  /* 0xc2fc00000000780b */ /* 0x000fda0003f0e000 */
[----:B------:R-:W-:-:S04]  /*0d50*/  @!P0 FMUL R0, R0, 0.5 ;  /* 0x3f00000000008820 */ /* 0x000fc80000400000 */
[----:B0-----:R-:W0:Y:S02]  /*0d60*/  MUFU.EX2 R3, R0 ;  /* 0x0000000000037308 */ /* 0x001e240000000800 */
[----:B0-----:R-:W-:-:S05]  /*0d70*/  @!P0 FMUL R3, R3, R3 ;  /* 0x0000000303038220 */ /* 0x001fca0000400000 */
[----:B------:R-:W-:Y:S01]  /*0d80*/  STG.E desc[UR8][R10.64], R3 ;  /* 0x000000030a007986 */ /* 0x000fe2000c101908 */
[----:B------:R-:W-:Y:S05]  /*0d90*/  EXIT ;  /* 0x000000000000794d */ /* 0x000fea0003800000 */
.L_x_7:
        /* <DEDUP_REMOVED lines=14> */
.L_x_9:


//--------------------- .nv.shared.reserved.0     --------------------------
	.section	.nv.shared.reserved.0,"aw",@nobits
	.weak		__nv_reservedSMEM_offset_0_alias
	.size		__nv_reservedSMEM_offset_0_alias, 0, 64
	.other		__nv_reservedSMEM_offset_0_alias,@"STO_CUDA_RESERVED_SHARED STV_DEFAULT"
__nv_reservedSMEM_offset_0_alias:
	.zero		0
	.zero		64


//--------------------- .nv.global                --------------------------
	.section	.nv.global,"aw",@nobits
.nv.global:
	.type		_ZN34_INTERNAL_4272833b_4_k_cu_1a53e2f76thrust24THRUST_300001_SM_1000_NS12placeholders2_8E,@object
	.size		_ZN34_INTERNAL_4272833b_4_k_cu_1a53e2f76thrust24THRUST_300001_SM_1000_NS12placeholders2_8E,(_ZN34_INTERNAL_4272833b_4_k_cu_1a53e2f74cuda3std3__436_GLOBAL__N__4272833b_4_k_cu_1a53e2f76ignoreE - _ZN34_INTERNAL_4272833b_4_k_cu_1a53e2f76thrust24THRUST_300001_SM_1000_NS12placeholders2_8E)
_ZN34_INTERNAL_4272833b_4_k_cu_1a53e2f76thrust24THRUST_300001_SM_1000_NS12placeholders2_8E:
	.zero		1
	.type		_ZN34_INTERNAL_4272833b_4_k_cu_1a53e2f74cuda3std3__436_GLOBAL__N__4272833b_4_k_cu_1a53e2f76ignoreE,@object
	.size		_ZN34_INTERNAL_4272833b_4_k_cu_1a53e2f74cuda3std3__436_GLOBAL__N__4272833b_4_k_cu_1a53e2f76ignoreE,(_ZN34_INTERNAL_4272833b_4_k_cu_1a53e2f74cuda3std6ranges3__45__cpo4dataE - _ZN34_INTERNAL_4272833b_4_k_cu_1a53e2f74cuda3std3__436_GLOBAL__N__4272833b_4_k_cu_1a53e2f76ignoreE)
_ZN34_INTERNAL_4272833b_4_k_cu_1a53e2f74cuda3std3__436_GLOBAL__N__4272833b_4_k_cu_1a53e2f76ignoreE:
	.zero		1
	.type		_ZN34_INTERNAL_4272833b_4_k_cu_1a53e2f74cuda3std6ranges3__45__cpo4dataE,@object
	.size		_ZN34_INTERNAL_4272833b_4_k_cu_1a53e2f74cuda3std6ranges3__45__cpo4dataE,(_ZN34_INTERNAL_4272833b_4_k_cu_1a53e2f76thrust24THRUST_300001_SM_1000_NS6system3cpp3parE - _ZN34_INTERNAL_4272833b_4_k_cu_1a53e2f74cuda3std6ranges3__45__cpo4dataE)
_ZN34_INTERNAL_4272833b_4_k_cu_1a53e2f74cuda3std6ranges3__45__cpo4dataE:
	.zero		1
	.type		_ZN34_INTERNAL_4272833b_4_k_cu_1a53e2f76thrust24THRUST_300001_SM_1000_NS6system3cpp3parE,@object
	.size		_ZN34_INTERNAL_4272833b_4_k_cu_1a53e2f76thrust24THRUST_300001_SM_1000_NS6system3cpp3parE,(_ZN34_INTERNAL_4272833b_4_k_cu_1a53e2f74cuda3std3__45__cpo5beginE - _ZN34_INTERNAL_4272833b_4_k_cu_1a53e2f76thrust24THRUST_300001_SM_1000_NS6system3cpp3parE)
_ZN34_INTERNAL_4272833b_4_k_cu_1a53e2f76thrust24THRUST_300001_SM_1000_NS6system3cpp3parE:
	.zero		1
	.type		_ZN34_INTERNAL_4272833b_4_k_cu_1a53e2f74cuda3std3__45__cpo5beginE,@object
	.size		_ZN34_INTERNAL_4272833b_4_k_cu_1a53e2f74cuda3std3__45__cpo5beginE,(_ZN34_INTERNAL_4272833b_4_k_cu_1a53e2f74cuda3std6ranges3__45__cpo5beginE - _ZN34_INTERNAL_4272833b_4_k_cu_1a53e2f74cuda3std3__45__cpo5beginE)
_ZN34_INTERNAL_4272833b_4_k_cu_1a53e2f74cuda3std3__45__cpo5beginE:
	.zero		1
	.type		_ZN34_INTERNAL_4272833b_4_k_cu_1a53e2f74cuda3std6ranges3__45__cpo5beginE,@object
	.size		_ZN34_INTERNAL_4272833b_4_k_cu_1a53e2f74cuda3std6ranges3__45__cpo5beginE,(_ZN34_INTERNAL_4272833b_4_k_cu_1a53e2f76thrust24THRUST_300001_SM_1000_NS6deviceE - _ZN34_INTERNAL_4272833b_4_k_cu_1a53e2f74cuda3std6ranges3__45__cpo5beginE)
_ZN34_INTERNAL_4272833b_4_k_cu_1a53e2f74cuda3std6ranges3__45__cpo5beginE:
	.zero		1
	.type		_ZN34_INTERNAL_4272833b_4_k_cu_1a53e2f76thrust24THRUST_300001_SM_1000_NS6deviceE,@object
	.size		_ZN34_INTERNAL_4272833b_4_k_cu_1a53e2f76thrust24THRUST_300001_SM_1000_NS6deviceE,(_ZN34_INTERNAL_4272833b_4_k_cu_1a53e2f74cuda3std3__47nulloptE - _ZN34_INTERNAL_4272833b_4_k_cu_1a53e2f76thrust24THRUST_300001_SM_1000_NS6deviceE)
_ZN34_INTERNAL_4272833b_4_k_cu_1a53e2f76thrust24THRUST_300001_SM_1000_NS6deviceE:
	.zero		1
	.type		_ZN34_INTERNAL_4272833b_4_k_cu_1a53e2f74cuda3std3__47nulloptE,@object
	.size		_ZN34_INTERNAL_4272833b_4_k_cu_1a53e2f74cuda3std3__47nulloptE,(_ZN34_INTERNAL_4272833b_4_k_cu_1a53e2f74cuda3std6ranges3__45__cpo8distanceE - _ZN34_INTERNAL_4272833b_4_k_cu_1a53e2f74cuda3std3__47nulloptE)
_ZN34_INTERNAL_4272833b_4_k_cu_1a53e2f74cuda3std3__47nulloptE:
	.zero		1
	.type		_ZN34_INTERNAL_4272833b_4_k_cu_1a53e2f74cuda3std6ranges3__45__cpo8distanceE,@object
	.size		_ZN34_INTERNAL_4272833b_4_k_cu_1a53e2f74cuda3std6ranges3__45__cpo8distanceE,(_ZN34_INTERNAL_4272833b_4_k_cu_1a53e2f76thrust24THRUST_300001_SM_1000_NS12placeholders2_4E - _ZN34_INTERNAL_4272833b_4_k_cu_1a53e2f74cuda3std6ranges3__45__cpo8distanceE)
_ZN34_INTERNAL_4272833b_4_k_cu_1a53e2f74cuda3std6ranges3__45__cpo8distanceE:
	.zero		1
	.type		_ZN34_INTERNAL_4272833b_4_k_cu_1a53e2f76thrust24THRUST_300001_SM_1000_NS12placeholders2_4E,@object
	.size		_ZN34_INTERNAL_4272833b_4_k_cu_1a53e2f76thrust24THRUST_300001_SM_1000_NS12placeholders2_4E,(_ZN34_INTERNAL_4272833b_4_k_cu_1a53e2f74cuda3std3__45__cpo6rbeginE - _ZN34_INTERNAL_4272833b_4_k_cu_1a53e2f76thrust24THRUST_300001_SM_1000_NS12placeholders2_4E)
_ZN34_INTERNAL_4272833b_4_k_cu_1a53e2f76thrust24THRUST_300001_SM_1000_NS12placeholders2_4E:
	.zero		1
	.type		_ZN34_INTERNAL_4272833b_4_k_cu_1a53e2f74cuda3std3__45__cpo6rbeginE,@object
	.size		_ZN34_INTERNAL_4272833b_4_k_cu_1a53e2f74cuda3std3__45__cpo6rbeginE,(_ZN34_INTERNAL_4272833b_4_k_cu_1a53e2f74cuda3std6ranges3__45__cpo7advanceE - _ZN34_INTERNAL_4272833b_4_k_cu_1a53e2f74cuda3std3__45__cpo6rbeginE)
_ZN34_INTERNAL_4272833b_4_k_cu_1a53e2f74cuda3std3__45__cpo6rbeginE:
	.zero		1
	.type		_ZN34_INTERNAL_4272833b_4_k_cu_1a53e2f74cuda3std6ranges3__45__cpo7advanceE,@object
	.size		_ZN34_INTERNAL_4272833b_4_k_cu_1a53e2f74cuda3std6ranges3__45__cpo7advanceE,(_ZN34_INTERNAL_4272833b_4_k_cu_1a53e2f76thrust24THRUST_300001_SM_1000_NS12placeholders3_10E - _ZN34_INTERNAL_4272833b_4_k_cu_1a53e2f74cuda3std6ranges3__45__cpo7advanceE)
_ZN34_INTERNAL_4272833b_4_k_cu_1a53e2f74cuda3std6ranges3__45__cpo7advanceE:
	.zero		1
	.type		_ZN34_INTERNAL_4272833b_4_k_cu_1a53e2f76thrust24THRUST_300001_SM_1000_NS12placeholders3_10E,@object
	.size		_ZN34_INTERNAL_4272833b_4_k_cu_1a53e2f76thrust24THRUST_300001_SM_1000_NS12placeholders3_10E,(_ZN34_INTERNAL_4272833b_4_k_cu_1a53e2f74cuda3std3__48in_placeE - _ZN34_INTERNAL_4272833b_4_k_cu_1a53e2f76thrust24THRUST_300001_SM_1000_NS12placeholders3_10E)
_ZN34_INTERNAL_4272833b_4_k_cu_1a53e2f76thrust24THRUST_300001_SM_1000_NS12placeholders3_10E:
	.zero		1
	.type		_ZN34_INTERNAL_4272833b_4_k_cu_1a53e2f74cuda3std3__48in_placeE,@object
	.size		_ZN34_INTERNAL_4272833b_4_k_cu_1a53e2f74cuda3std3__48in_placeE,(_ZN34_INTERNAL_4272833b_4_k_cu_1a53e2f74cuda3std6ranges3__45__cpo4sizeE - _ZN34_INTERNAL_4272833b_4_k_cu_1a53e2f74cuda3std3__48in_placeE)
_ZN34_INTERNAL_4272833b_4_k_cu_1a53e2f74cuda3std3__48in_placeE:
	.zero		1
	.type		_ZN34_INTERNAL_4272833b_4_k_cu_1a53e2f74cuda3std6ranges3__45__cpo4sizeE,@object
	.size		_ZN34_INTERNAL_4272833b_4_k_cu_1a53e2f74cuda3std6ranges3__45__cpo4sizeE,(_ZN34_INTERNAL_4272833b_4_k_cu_1a53e2f76thrust24THRUST_300001_SM_1000_NS12placeholders2_2E - _ZN34_INTERNAL_4272833b_4_k_cu_1a53e2f74cuda3std6ranges3__45__cpo4sizeE)
_ZN34_INTERNAL_4272833b_4_k_cu_1a53e2f74cuda3std6ranges3__45__cpo4sizeE:
	.zero		1
	.type		_ZN34_INTERNAL_4272833b_4_k_cu_1a53e2f76thrust24THRUST_300001_SM_1000_NS12placeholders2_2E,@object
	.size		_ZN34_INTERNAL_4272833b_4_k_cu_1a53e2f76thrust24THRUST_300001_SM_1000_NS12placeholders2_2E,(_ZN34_INTERNAL_4272833b_4_k_cu_1a53e2f74cuda3std3__45__cpo6cbeginE - _ZN34_INTERNAL_4272833b_4_k_cu_1a53e2f76thrust24THRUST_300001_SM_1000_NS12placeholders2_2E)
_ZN34_INTERNAL_4272833b_4_k_cu_1a53e2f76thrust24THRUST_300001_SM_1000_NS12placeholders2_2E:
	.zero		1
	.type		_ZN34_INTERNAL_4272833b_4_k_cu_1a53e2f74cuda3std3__45__cpo6cbeginE,@object
	.size		_ZN34_INTERNAL_4272833b_4_k_cu_1a53e2f74cuda3std3__45__cpo6cbeginE,(_ZN34_INTERNAL_4272833b_4_k_cu_1a53e2f74cuda3std6ranges3__45__cpo6cbeginE - _ZN34_INTERNAL_4272833b_4_k_cu_1a53e2f74cuda3std3__45__cpo6cbeginE)
_ZN34_INTERNAL_4272833b_4_k_cu_1a53e2f74cuda3std3__45__cpo6cbeginE:
	.zero		1
	.type		_ZN34_INTERNAL_4272833b_4_k_cu_1a53e2f74cuda3std6ranges3__45__cpo6cbeginE,@object
	.size		_ZN34_INTERNAL_4272833b_4_k_cu_1a53e2f74cuda3std6ranges3__45__cpo6cbeginE,(_ZN34_INTERNAL_4272833b_4_k_cu_1a53e2f76thrust24THRUST_300001_SM_1000_NS12placeholders2_6E - _ZN34_INTERNAL_4272833b_4_k_cu_1a53e2f74cuda3std6ranges3__45__cpo6cbeginE)
_ZN34_INTERNAL_4272833b_4_k_cu_1a53e2f74cuda3std6ranges3__45__cpo6cbeginE:
	.zero		1
	.type		_ZN34_INTERNAL_4272833b_4_k_cu_1a53e2f76thrust24THRUST_300001_SM_1000_NS12placeholders2_6E,@object
	.size		_ZN34_INTERNAL_4272833b_4_k_cu_1a53e2f76thrust24THRUST_300001_SM_1000_NS12placeholders2_6E,(_ZN34_INTERNAL_4272833b_4_k_cu_1a53e2f74cuda3std3__45__cpo7crbeginE - _ZN34_INTERNAL_4272833b_4_k_cu_1a53e2f76thrust24THRUST_300001_SM_1000_NS12placeholders2_6E)
_ZN34_INTERNAL_4272833b_4_k_cu_1a53e2f76thrust24THRUST_300001_SM_1000_NS12placeholders2_6E:
	.zero		1
	.type		_ZN34_INTERNAL_4272833b_4_k_cu_1a53e2f74cuda3std3__45__cpo7crbeginE,@object
	.size		_ZN34_INTERNAL_4272833b_4_k_cu_1a53e2f74cuda3std3__45__cpo7crbeginE,(_ZN34_INTERNAL_4272833b_4_k_cu_1a53e2f74cuda3std6ranges3__45__cpo4nextE - _ZN34_INTERNAL_4272833b_4_k_cu_1a53e2f74cuda3std3__45__cpo7crbeginE)
_ZN34_INTERNAL_4272833b_4_k_cu_1a53e2f74cuda3std3__45__cpo7crbeginE:
	.zero		1
	.type		_ZN34_INTERNAL_4272833b_4_k_cu_1a53e2f74cuda3std6ranges3__45__cpo4nextE,@object
	.size		_ZN34_INTERNAL_4272833b_4_k_cu_1a53e2f74cuda3std6ranges3__45__cpo4nextE,(_ZN34_INTERNAL_4272833b_4_k_cu_1a53e2f74cuda3std6ranges3__45__cpo4swapE - _ZN34_INTERNAL_4272833b_4_k_cu_1a53e2f74cuda3std6ranges3__45__cpo4nextE)
_ZN34_INTERNAL_4272833b_4_k_cu_1a53e2f74cuda3std6ranges3__45__cpo4nextE:
	.zero		1
	.type		_ZN34_INTERNAL_4272833b_4_k_cu_1a53e2f74cuda3std6ranges3__45__cpo4swapE,@object
	.size		_ZN34_INTERNAL_4272833b_4_k_cu_1a53e2f74cuda3std6ranges3__45__cpo4swapE,(_ZN34_INTERNAL_4272833b_4_k_cu_1a53e2f76thrust24THRUST_300001_SM_1000_NS8cuda_cub10par_nosyncE - _ZN34_INTERNAL_4272833b_4_k_cu_1a53e2f74cuda3std6ranges3__45__cpo4swapE)
_ZN34_INTERNAL_4272833b_4_k_cu_1a53e2f74cuda3std6ranges3__45__cpo4swapE:
	.zero		1
	.type		_ZN34_INTERNAL_4272833b_4_k_cu_1a53e2f76thrust24THRUST_300001_SM_1000_NS8cuda_cub10par_nosyncE,@object
	.size		_ZN34_INTERNAL_4272833b_4_k_cu_1a53e2f76thrust24THRUST_300001_SM_1000_NS8cuda_cub10par_nosyncE,(_ZN34_INTERNAL_4272833b_4_k_cu_1a53e2f76thrust24THRUST_300001_SM_1000_NS3seqE - _ZN34_INTERNAL_4272833b_4_k_cu_1a53e2f76thrust24THRUST_300001_SM_1000_NS8cuda_cub10par_nosyncE)
_ZN34_INTERNAL_4272833b_4_k_cu_1a53e2f76thrust24THRUST_300001_SM_1000_NS8cuda_cub10par_nosyncE:
	.zero		1
	.type		_ZN34_INTERNAL_4272833b_4_k_cu_1a53e2f76thrust24THRUST_300001_SM_1000_NS3seqE,@object
	.size		_ZN34_INTERNAL_4272833b_4_k_cu_1a53e2f76thrust24THRUST_300001_SM_1000_NS3seqE,(_ZN34_INTERNAL_4272833b_4_k_cu_1a53e2f74cuda3std3__420unreachable_sentinelE - _ZN34_INTERNAL_4272833b_4_k_cu_1a53e2f76thrust24THRUST_300001_SM_1000_NS3seqE)
_ZN34_INTERNAL_4272833b_4_k_cu_1a53e2f76thrust24THRUST_300001_SM_1000_NS3seqE:
	.zero		1
	.type		_ZN34_INTERNAL_4272833b_4_k_cu_1a53e2f74cuda3std3__420unreachable_sentinelE,@object
	.size		_ZN34_INTERNAL_4272833b_4_k_cu_1a53e2f74cuda3std3__420unreachable_sentinelE,(_ZN34_INTERNAL_4272833b_4_k_cu_1a53e2f74cuda3std6ranges3__45__cpo5ssizeE - _ZN34_INTERNAL_4272833b_4_k_cu_1a53e2f74cuda3std3__420unreachable_sentinelE)
_ZN34_INTERNAL_4272833b_4_k_cu_1a53e2f74cuda3std3__420unreachable_sentinelE:
	.zero		1
	.type		_ZN34_INTERNAL_4272833b_4_k_cu_1a53e2f74cuda3std6ranges3__45__cpo5ssizeE,@object
	.size		_ZN34_INTERNAL_4272833b_4_k_cu_1a53e2f74cuda3std6ranges3__45__cpo5ssizeE,(_ZN34_INTERNAL_4272833b_4_k_cu_1a53e2f76thrust24THRUST_300001_SM_1000_NS12placeholders2_3E - _ZN34_INTERNAL_4272833b_4_k_cu_1a53e2f74cuda3std6ranges3__45__cpo5ssizeE)
_ZN34_INTERNAL_4272833b_4_k_cu_1a53e2f74cuda3std6ranges3__45__cpo5ssizeE:
	.zero		1
	.type		_ZN34_INTERNAL_4272833b_4_k_cu_1a53e2f76thrust24THRUST_300001_SM_1000_NS12placeholders2_3E,@object
	.size		_ZN34_INTERNAL_4272833b_4_k_cu_1a53e2f76thrust24THRUST_300001_SM_1000_NS12placeholders2_3E,(_ZN34_INTERNAL_4272833b_4_k_cu_1a53e2f74cuda3std3__45__cpo4cendE - _ZN34_INTERNAL_4272833b_4_k_cu_1a53e2f76thrust24THRUST_300001_SM_1000_NS12placeholders2_3E)
_ZN34_INTERNAL_4272833b_4_k_cu_1a53e2f76thrust24THRUST_300001_SM_1000_NS12placeholders2_3E:
	.zero		1
	.type		_ZN34_INTERNAL_4272833b_4_k_cu_1a53e2f74cuda3std3__45__cpo4cendE,@object
	.size		_ZN34_INTERNAL_4272833b_4_k_cu_1a53e2f74cuda3std3__45__cpo4cendE,(_ZN34_INTERNAL_4272833b_4_k_cu_1a53e2f74cuda3std6ranges3__45__cpo4cendE - _ZN34_INTERNAL_4272833b_4_k_cu_1a53e2f74cuda3std3__45__cpo4cendE)
_ZN34_INTERNAL_4272833b_4_k_cu_1a53e2f74cuda3std3__45__cpo4cendE:
	.zero		1
	.type		_ZN34_INTERNAL_4272833b_4_k_cu_1a53e2f74cuda3std6ranges3__45__cpo4cendE,@object
	.size		_ZN34_INTERNAL_4272833b_4_k_cu_1a53e2f74cuda3std6ranges3__45__cpo4cendE,(_ZN34_INTERNAL_4272833b_4_k_cu_1a53e2f76thrust24THRUST_300001_SM_1000_NS12placeholders2_7E - _ZN34_INTERNAL_4272833b_4_k_cu_1a53e2f74cuda3std6ranges3__45__cpo4cendE)
_ZN34_INTERNAL_4272833b_4_k_cu_1a53e2f74cuda3std6ranges3__45__cpo4cendE:
	.zero		1
	.type		_ZN34_INTERNAL_4272833b_4_k_cu_1a53e2f76thrust24THRUST_300001_SM_1000_NS12placeholders2_7E,@object
	.size		_ZN34_INTERNAL_4272833b_4_k_cu_1a53e2f76thrust24THRUST_300001_SM_1000_NS12placeholders2_7E,(_ZN34_INTERNAL_4272833b_4_k_cu_1a53e2f74cuda3std3__45__cpo5crendE - _ZN34_INTERNAL_4272833b_4_k_cu_1a53e2f76thrust24THRUST_300001_SM_1000_NS12placeholders2_7E)
_ZN34_INTERNAL_4272833b_4_k_cu_1a53e2f76thrust24THRUST_300001_SM_1000_NS12placeholders2_7E:
	.zero		1
	.type		_ZN34_INTERNAL_4272833b_4_k_cu_1a53e2f74cuda3std3__45__cpo5crendE,@object
	.size		_ZN34_INTERNAL_4272833b_4_k_cu_1a53e2f74cuda3std3__45__cpo5crendE,(_ZN34_INTERNAL_4272833b_4_k_cu_1a53e2f74cuda3std6ranges3__45__cpo4prevE - _ZN34_INTERNAL_4272833b_4_k_cu_1a53e2f74cuda3std3__45__cpo5crendE)
_ZN34_INTERNAL_4272833b_4_k_cu_1a53e2f74cuda3std3__45__cpo5crendE:
	.zero		1
	.type		_ZN34_INTERNAL_4272833b_4_k_cu_1a53e2f74cuda3std6ranges3__45__cpo4prevE,@object
	.size		_ZN34_INTERNAL_4272833b_4_k_cu_1a53e2f74cuda3std6ranges3__45__cpo4prevE,(_ZN34_INTERNAL_4272833b_4_k_cu_1a53e2f74cuda3std6ranges3__45__cpo9iter_moveE - _ZN34_INTERNAL_4272833b_4_k_cu_1a53e2f74cuda3std6ranges3__45__cpo4prevE)
_ZN34_INTERNAL_4272833b_4_k_cu_1a53e2f74cuda3std6ranges3__45__cpo4prevE:
	.zero		1
	.type		_ZN34_INTERNAL_4272833b_4_k_cu_1a53e2f74cuda3std6ranges3__45__cpo9iter_moveE,@object
	.size		_ZN34_INTERNAL_4272833b_4_k_cu_1a53e2f74cuda3std6ranges3__45__cpo9iter_moveE,(_ZN34_INTERNAL_4272833b_4_k_cu_1a53e2f76thrust24THRUST_300001_SM_1000_NS6system6detail10sequential3seqE - _ZN34_INTERNAL_4272833b_4_k_cu_1a53e2f74cuda3std6ranges3__45__cpo9iter_moveE)
_ZN34_INTERNAL_4272833b_4_k_cu_1a53e2f74cuda3std6ranges3__45__cpo9iter_moveE:
	.zero		1
	.type		_ZN34_INTERNAL_4272833b_4_k_cu_1a53e2f76thrust24THRUST_300001_SM_1000_NS6system6detail10sequential3seqE,@object
	.size		_ZN34_INTERNAL_4272833b_4_k_cu_1a53e2f76thrust24THRUST_300001_SM_1000_NS6system6detail10sequential3seqE,(_ZN34_INTERNAL_4272833b_4_k_cu_1a53e2f76thrust24THRUST_300001_SM_1000_NS12placeholders2_9E - _ZN34_INTERNAL_4272833b_4_k_cu_1a53e2f76thrust24THRUST_300001_SM_1000_NS6system6detail10sequential3seqE)
_ZN34_INTERNAL_4272833b_4_k_cu_1a53e2f76thrust24THRUST_300001_SM_1000_NS6system6detail10sequential3seqE:
	.zero		1
	.type		_ZN34_INTERNAL_4272833b_4_k_cu_1a53e2f76thrust24THRUST_300001_SM_1000_NS12placeholders2_9E,@object
	.size		_ZN34_INTERNAL_4272833b_4_k_cu_1a53e2f76thrust24THRUST_300001_SM_1000_NS12placeholders2_9E,(_ZN34_INTERNAL_4272833b_4_k_cu_1a53e2f74cuda3std3__419piecewise_constructE - _ZN34_INTERNAL_4272833b_4_k_cu_1a53e2f76thrust24THRUST_300001_SM_1000_NS12placeholders2_9E)
_ZN34_INTERNAL_4272833b_4_k_cu_1a53e2f76thrust24THRUST_300001_SM_1000_NS12placeholders2_9E:
	.zero		1
	.type		_ZN34_INTERNAL_4272833b_4_k_cu_1a53e2f74cuda3std3__419piecewise_constructE,@object
	.size		_ZN34_INTERNAL_4272833b_4_k_cu_1a53e2f74cuda3std3__419piecewise_constructE,(_ZN34_INTERNAL_4272833b_4_k_cu_1a53e2f74cuda3std6ranges3__45__cpo5cdataE - _ZN34_INTERNAL_4272833b_4_k_cu_1a53e2f74cuda3std3__419piecewise_constructE)
_ZN34_INTERNAL_4272833b_4_k_cu_1a53e2f74cuda3std3__419piecewise_constructE:
	.zero		1
	.type		_ZN34_INTERNAL_4272833b_4_k_cu_1a53e2f74cuda3std6ranges3__45__cpo5cdataE,@object
	.size		_ZN34_INTERNAL_4272833b_4_k_cu_1a53e2f74cuda3std6ranges3__45__cpo5cdataE,(_ZN34_INTERNAL_4272833b_4_k_cu_1a53e2f76thrust24THRUST_300001_SM_1000_NS12placeholders2_1E - _ZN34_INTERNAL_4272833b_4_k_cu_1a53e2f74cuda3std6ranges3__45__cpo5cdataE)
_ZN34_INTERNAL_4272833b_4_k_cu_1a53e2f74cuda3std6ranges3__45__cpo5cdataE:
	.zero		1
	.type		_ZN34_INTERNAL_4272833b_4_k_cu_1a53e2f76thrust24THRUST_300001_SM_1000_NS12placeholders2_1E,@object
	.size		_ZN34_INTERNAL_4272833b_4_k_cu_1a53e2f76thrust24THRUST_300001_SM_1000_NS12placeholders2_1E,(_ZN34_INTERNAL_4272833b_4_k_cu_1a53e2f74cuda3std3__45__cpo3endE - _ZN34_INTERNAL_4272833b_4_k_cu_1a53e2f76thrust24THRUST_300001_SM_1000_NS12placeholders2_1E)
_ZN34_INTERNAL_4272833b_4_k_cu_1a53e2f76thrust24THRUST_300001_SM_1000_NS12placeholders2_1E:
	.zero		1
	.type		_ZN34_INTERNAL_4272833b_4_k_cu_1a53e2f74cuda3std3__45__cpo3endE,@object
	.size		_ZN34_INTERNAL_4272833b_4_k_cu_1a53e2f74cuda3std3__45__cpo3endE,(_ZN34_INTERNAL_4272833b_4_k_cu_1a53e2f74cuda3std6ranges3__45__cpo3endE - _ZN34_INTERNAL_4272833b_4_k_cu_1a53e2f74cuda3std3__45__cpo3endE)
_ZN34_INTERNAL_4272833b_4_k_cu_1a53e2f74cuda3std3__45__cpo3endE:
	.zero		1
	.type		_ZN34_INTERNAL_4272833b_4_k_cu_1a53e2f74cuda3std6ranges3__45__cpo3endE,@object
	.size		_ZN34_INTERNAL_4272833b_4_k_cu_1a53e2f74cuda3std6ranges3__45__cpo3endE,(_ZN34_INTERNAL_4272833b_4_k_cu_1a53e2f76thrust24THRUST_300001_SM_1000_NS12placeholders2_5E - _ZN34_INTERNAL_4272833b_4_k_cu_1a53e2f74cuda3std6ranges3__45__cpo3endE)
_ZN34_INTERNAL_4272833b_4_k_cu_1a53e2f74cuda3std6ranges3__45__cpo3endE:
	.zero		1
	.type		_ZN34_INTERNAL_4272833b_4_k_cu_1a53e2f76thrust24THRUST_300001_SM_1000_NS12placeholders2_5E,@object
	.size		_ZN34_INTERNAL_4272833b_4_k_cu_1a53e2f76thrust24THRUST_300001_SM_1000_NS12placeholders2_5E,(_ZN34_INTERNAL_4272833b_4_k_cu_1a53e2f74cuda3std3__45__cpo4rendE - _ZN34_INTERNAL_4272833b_4_k_cu_1a53e2f76thrust24THRUST_300001_SM_1000_NS12placeholders2_5E)
_ZN34_INTERNAL_4272833b_4_k_cu_1a53e2f76thrust24THRUST_300001_SM_1000_NS12placeholders2_5E:
	.zero		1
	.type		_ZN34_INTERNAL_4272833b_4_k_cu_1a53e2f74cuda3std3__45__cpo4rendE,@object
	.size		_ZN34_INTERNAL_4272833b_4_k_cu_1a53e2f74cuda3std3__45__cpo4rendE,(_ZN34_INTERNAL_4272833b_4_k_cu_1a53e2f74cuda3std6ranges3__45__cpo9iter_swapE - _ZN34_INTERNAL_4272833b_4_k_cu_1a53e2f74cuda3std3__45__cpo4rendE)
_ZN34_INTERNAL_4272833b_4_k_cu_1a53e2f74cuda3std3__45__cpo4rendE:
	.zero		1
	.type		_ZN34_INTERNAL_4272833b_4_k_cu_1a53e2f74cuda3std6ranges3__45__cpo9iter_swapE,@object
	.size		_ZN34_INTERNAL_4272833b_4_k_cu_1a53e2f74cuda3std6ranges3__45__cpo9iter_swapE,(_ZN34_INTERNAL_4272833b_4_k_cu_1a53e2f74cuda3std3__48unexpectE - _ZN34_INTERNAL_4272833b_4_k_cu_1a53e2f74cuda3std6ranges3__45__cpo9iter_swapE)
_ZN34_INTERNAL_4272833b_4_k_cu_1a53e2f74cuda3std6ranges3__45__cpo9iter_swapE:
	.zero		1
	.type		_ZN34_INTERNAL_4272833b_4_k_cu_1a53e2f74cuda3std3__48unexpectE,@object
	.size		_ZN34_INTERNAL_4272833b_4_k_cu_1a53e2f74cuda3std3__48unexpectE,(_ZN34_INTERNAL_4272833b_4_k_cu_1a53e2f76thrust24THRUST_300001_SM_1000_NS8cuda_cub3parE - _ZN34_INTERNAL_4272833b_4_k_cu_1a53e2f74cuda3std3__48unexpectE)
_ZN34_INTERNAL_4272833b_4_k_cu_1a53e2f74cuda3std3__48unexpectE:
	.zero		1
	.type		_ZN34_INTERNAL_4272833b_4_k_cu_1a53e2f76thrust24THRUST_300001_SM_1000_NS8cuda_cub3parE,@object
	.size		_ZN34_INTERNAL_4272833b_4_k_cu_1a53e2f76thrust24THRUST_300001_SM_1000_NS8cuda_cub3parE,(.L_29 - _ZN34_INTERNAL_4272833b_4_k_cu_1a53e2f76thrust24THRUST_300001_SM_1000_NS8cuda_cub3parE)
_ZN34_INTERNAL_4272833b_4_k_cu_1a53e2f76thrust24THRUST_300001_SM_1000_NS8cuda_cub3parE:
	.zero		1
.L_29:


//--------------------- .nv.constant0._ZN3cub18CUB_300001_SM_10006detail11EmptyKernelIvEEvv --------------------------
	.section	.nv.constant0._ZN3cub18CUB_300001_SM_10006detail11EmptyKernelIvEEvv,"a",@progbits
	.sectionflags	@""
	.align	4
.nv.constant0._ZN3cub18CUB_300001_SM_10006detail11EmptyKernelIvEEvv:
	.zero		896


//--------------------- .nv.constant0._Z21calRefPerPhotonKerneljjjPfPiS_S_ff --------------------------
	.section	.nv.constant0._Z21calRefPerPhotonKerneljjjPfPiS_S_ff,"a",@progbits
	.sectionflags	@""
	.align	4
.nv.constant0._Z21calRefPerPhotonKerneljjjPfPiS_S_ff:
	.zero		952


//--------------------- SYMBOLS --------------------------

	.type		.nv.reservedSmem.offset0,@object
	.size		.nv.reservedSmem.offset0,0x4
